	.target	sm_100a

	.elftype	@"ET_EXEC"


//--------------------- .note.nv.tkinfo           --------------------------
	.section	.note.nv.tkinfo,"",@"SHT_NOTE"
	.sectionflags	@"SHF_NOTE_NV_TKINFO"
	.tkinfo
        /*0018*/ 	.word	0x00000002
        /*0030*/ 	.string	""
        /*0030*/ 	.string	"ptxas"
        /*0030*/ 	.string	"Cuda compilation tools, release 13.0, V13.0.88"
        /*0030*/ 	.string	"Build cuda_13.0.r13.0/compiler.36424714_0"
        /*0030*/ 	.string	"-arch sm_100a -m 64 "



//--------------------- .note.nv.cuinfo           --------------------------
	.section	.note.nv.cuinfo,"",@"SHT_NOTE"
	.sectionflags	@"SHF_NOTE_NV_CUINFO"
        /*0018*/ 	.short	0x0002
        /*001a*/ 	.short	0x0064
        /*001c*/ 	.short	0x0082
	.zero		2


//--------------------- .nv.info                  --------------------------
	.section	.nv.info,"",@"SHT_CUDA_INFO"
	.align	4


	//----- nvinfo : EIATTR_REGCOUNT
	.align		4
        /*0000*/ 	.byte	0x04, 0x2f
        /*0002*/ 	.short	(.L_19 - .L_18)
	.align		4
.L_18:
        /*0004*/ 	.word	index@(_ZN7cutlass13device_kernelINS_4gemm6kernel13GemmUniversalIN4cute5tupleIJiiiiEEENS1_10collective13CollectiveMmaINS1_35MainloopSm100TmaUmmaWarpSpecializedILi6ELi2ELi4ENS5_IJNS4_1CILi4EEENSA_ILi1EEESC_EEEEENS5_IJNSA_ILi128EEESF_NSA_ILi64EEEEEENS_6half_tENS5_IJSC_llEEESI_NS5_IJlSC_lEEENS4_8TiledMMAINS4_8MMA_AtomIJNS4_26SM100_MMA_F16BF16_2x1SM_SSISI_SI_fLi128ELi128ELNS4_4UMMA5MajorE1ELSP_0ELNSO_7ScaleInE0ELSQ_0EEEEEENS4_6LayoutINS5_IJSC_SC_SC_EEENS5_IJNSA_ILi0EEESV_SV_EEEEENS5_IJNS4_10UnderscoreESY_SY_EEEEENS4_18SM100_TMA_2SM_LOADENS4_14ComposedLayoutINS4_7SwizzleILi3ELi4ELi3EEENS4_18smem_ptr_flag_bitsILi16EEENST_INS5_IJSG_NSA_ILi8EEEEEENS5_IJSC_SG_EEEEEEEvNS4_8identityENS4_28SM100_TMA_2SM_LOAD_MULTICASTENS12_IS14_S16_NST_INS5_IJS17_SG_EEENS5_IJSG_SC_EEEEEEEvS1C_EENS_8epilogue10collective18CollectiveEpilogueINS1J_23Sm100TmaWarpSpecializedILi4ELi2ELi16ELb1ELb0EEEJNS5_IJSG_SF_SG_EEENS5_IJNST_ISG_SC_EENST_INS5_IJNSA_ILi16EEENSA_ILi2EEEEEES19_EEEEESI_SK_SI_SK_NS1J_6fusion15FusionCallbacksIS1N_NS1V_17LinearCombinationISI_fSI_fLNS_15FloatRoundStyleE2EEES1O_S1U_JEEENS4_5SM1004TMEM4LOAD26SM100_TMEM_LOAD_32dp32b16xENS4_13SM90_TMA_LOADENS12_INS13_ILi1ELi4ELi3EEES16_NST_INS5_IJS17_S1Q_EEENS5_IJS1Q_SC_EEEEEEENS4_39AutoVectorizingCopyWithAssumedAlignmentILi128EEENS4_14SM90_TMA_STOREES2A_S2C_S2C_EEEvvEEEEvNT_6ParamsE)
        /*0008*/ 	.word	0x00000044


	//----- nvinfo : EIATTR_FRAME_SIZE
	.align		4
.L_19:
        /*000c*/ 	.byte	0x04, 0x11
        /*000e*/ 	.short	(.L_21 - .L_20)
	.align		4
.L_20:
        /*0010*/ 	.word	index@($__internal_2_$__cuda_sm10x_tcgen05_guardrail_trap_unallocated_columns_being_dealloced)
        /*0014*/ 	.word	0x00000000


	//----- nvinfo : EIATTR_FRAME_SIZE
	.align		4
.L_21:
        /*0018*/ 	.byte	0x04, 0x11
        /*001a*/ 	.short	(.L_23 - .L_22)
	.align		4
.L_22:
        /*001c*/ 	.word	index@($__internal_1_$__cuda_sm10x_tcgen05_guardrail_trap_phase_invalid_during_alloc)
        /*0020*/ 	.word	0x00000000


	//----- nvinfo : EIATTR_FRAME_SIZE
	.align		4
.L_23:
        /*0024*/ 	.byte	0x04, 0x11
        /*0026*/ 	.short	(.L_25 - .L_24)
	.align		4
.L_24:
        /*0028*/ 	.word	index@($__internal_0_$__cuda_sm10x_tcgen05_guardrail_trap_col_being_dealloced_not_returned_by_alloc)
        /*002c*/ 	.word	0x00000000


	//----- nvinfo : EIATTR_FRAME_SIZE
	.align		4
.L_25:
        /*0030*/ 	.byte	0x04, 0x11
        /*0032*/ 	.short	(.L_27 - .L_26)
	.align		4
.L_26:
        /*0034*/ 	.word	index@(_ZN7cutlass13device_kernelINS_4gemm6kernel13GemmUniversalIN4cute5tupleIJiiiiEEENS1_10collective13CollectiveMmaINS1_35MainloopSm100TmaUmmaWarpSpecializedILi6ELi2ELi4ENS5_IJNS4_1CILi4EEENSA_ILi1EEESC_EEEEENS5_IJNSA_ILi128EEESF_NSA_ILi64EEEEEENS_6half_tENS5_IJSC_llEEESI_NS5_IJlSC_lEEENS4_8TiledMMAINS4_8MMA_AtomIJNS4_26SM100_MMA_F16BF16_2x1SM_SSISI_SI_fLi128ELi128ELNS4_4UMMA5MajorE1ELSP_0ELNSO_7ScaleInE0ELSQ_0EEEEEENS4_6LayoutINS5_IJSC_SC_SC_EEENS5_IJNSA_ILi0EEESV_SV_EEEEENS5_IJNS4_10UnderscoreESY_SY_EEEEENS4_18SM100_TMA_2SM_LOADENS4_14ComposedLayoutINS4_7SwizzleILi3ELi4ELi3EEENS4_18smem_ptr_flag_bitsILi16EEENST_INS5_IJSG_NSA_ILi8EEEEEENS5_IJSC_SG_EEEEEEEvNS4_8identityENS4_28SM100_TMA_2SM_LOAD_MULTICASTENS12_IS14_S16_NST_INS5_IJS17_SG_EEENS5_IJSG_SC_EEEEEEEvS1C_EENS_8epilogue10collective18CollectiveEpilogueINS1J_23Sm100TmaWarpSpecializedILi4ELi2ELi16ELb1ELb0EEEJNS5_IJSG_SF_SG_EEENS5_IJNST_ISG_SC_EENST_INS5_IJNSA_ILi16EEENSA_ILi2EEEEEES19_EEEEESI_SK_SI_SK_NS1J_6fusion15FusionCallbacksIS1N_NS1V_17LinearCombinationISI_fSI_fLNS_15FloatRoundStyleE2EEES1O_S1U_JEEENS4_5SM1004TMEM4LOAD26SM100_TMEM_LOAD_32dp32b16xENS4_13SM90_TMA_LOADENS12_INS13_ILi1ELi4ELi3EEES16_NST_INS5_IJS17_S1Q_EEENS5_IJS1Q_SC_EEEEEEENS4_39AutoVectorizingCopyWithAssumedAlignmentILi128EEENS4_14SM90_TMA_STOREES2A_S2C_S2C_EEEvvEEEEvNT_6ParamsE)
        /*0038*/ 	.word	0x00000000


	//----- nvinfo : EIATTR_MIN_STACK_SIZE
	.align		4
.L_27:
        /*003c*/ 	.byte	0x04, 0x12
        /*003e*/ 	.short	(.L_29 - .L_28)
	.align		4
.L_28:
        /*0040*/ 	.word	index@(_ZN7cutlass13device_kernelINS_4gemm6kernel13GemmUniversalIN4cute5tupleIJiiiiEEENS1_10collective13CollectiveMmaINS1_35MainloopSm100TmaUmmaWarpSpecializedILi6ELi2ELi4ENS5_IJNS4_1CILi4EEENSA_ILi1EEESC_EEEEENS5_IJNSA_ILi128EEESF_NSA_ILi64EEEEEENS_6half_tENS5_IJSC_llEEESI_NS5_IJlSC_lEEENS4_8TiledMMAINS4_8MMA_AtomIJNS4_26SM100_MMA_F16BF16_2x1SM_SSISI_SI_fLi128ELi128ELNS4_4UMMA5MajorE1ELSP_0ELNSO_7ScaleInE0ELSQ_0EEEEEENS4_6LayoutINS5_IJSC_SC_SC_EEENS5_IJNSA_ILi0EEESV_SV_EEEEENS5_IJNS4_10UnderscoreESY_SY_EEEEENS4_18SM100_TMA_2SM_LOADENS4_14ComposedLayoutINS4_7SwizzleILi3ELi4ELi3EEENS4_18smem_ptr_flag_bitsILi16EEENST_INS5_IJSG_NSA_ILi8EEEEEENS5_IJSC_SG_EEEEEEEvNS4_8identityENS4_28SM100_TMA_2SM_LOAD_MULTICASTENS12_IS14_S16_NST_INS5_IJS17_SG_EEENS5_IJSG_SC_EEEEEEEvS1C_EENS_8epilogue10collective18CollectiveEpilogueINS1J_23Sm100TmaWarpSpecializedILi4ELi2ELi16ELb1ELb0EEEJNS5_IJSG_SF_SG_EEENS5_IJNST_ISG_SC_EENST_INS5_IJNSA_ILi16EEENSA_ILi2EEEEEES19_EEEEESI_SK_SI_SK_NS1J_6fusion15FusionCallbacksIS1N_NS1V_17LinearCombinationISI_fSI_fLNS_15FloatRoundStyleE2EEES1O_S1U_JEEENS4_5SM1004TMEM4LOAD26SM100_TMEM_LOAD_32dp32b16xENS4_13SM90_TMA_LOADENS12_INS13_ILi1ELi4ELi3EEES16_NST_INS5_IJS17_S1Q_EEENS5_IJS1Q_SC_EEEEEEENS4_39AutoVectorizingCopyWithAssumedAlignmentILi128EEENS4_14SM90_TMA_STOREES2A_S2C_S2C_EEEvvEEEEvNT_6ParamsE)
        /*0044*/ 	.word	0x00000000
.L_29:


//--------------------- .nv.compat                --------------------------
	.section	.nv.compat,"",@"SHT_CUDA_COMPAT_INFO"
	.align	4
        /*0000*/ 	.byte	0x02, 0x09, 0x01, 0x00, 0x02, 0x02, 0x02, 0x00, 0x02, 0x05, 0x05, 0x00, 0x03, 0x07, 0x01, 0x01
        /*0010*/ 	.byte	0x02, 0x03, 0x01, 0x00, 0x02, 0x06, 0x01, 0x00, 0x04, 0x0b, 0x08, 0x00, 0x09, 0x00, 0x00, 0x00
        /*0020*/ 	.byte	0x00, 0x00, 0x00, 0x00


//--------------------- .nv.info._ZN7cutlass13device_kernelINS_4gemm6kernel13GemmUniversalIN4cute5tupleIJiiiiEEENS1_10collective13CollectiveMmaINS1_35MainloopSm100TmaUmmaWarpSpecializedILi6ELi2ELi4ENS5_IJNS4_1CILi4EEENSA_ILi1EEESC_EEEEENS5_IJNSA_ILi128EEESF_NSA_ILi64EEEEEENS_6half_tENS5_IJSC_llEEESI_NS5_IJlSC_lEEENS4_8TiledMMAINS4_8MMA_AtomIJNS4_26SM100_MMA_F16BF16_2x1SM_SSISI_SI_fLi128ELi128ELNS4_4UMMA5MajorE1ELSP_0ELNSO_7ScaleInE0ELSQ_0EEEEEENS4_6LayoutINS5_IJSC_SC_SC_EEENS5_IJNSA_ILi0EEESV_SV_EEEEENS5_IJNS4_10UnderscoreESY_SY_EEEEENS4_18SM100_TMA_2SM_LOADENS4_14ComposedLayoutINS4_7SwizzleILi3ELi4ELi3EEENS4_18smem_ptr_flag_bitsILi16EEENST_INS5_IJSG_NSA_ILi8EEEEEENS5_IJSC_SG_EEEEEEEvNS4_8identityENS4_28SM100_TMA_2SM_LOAD_MULTICASTENS12_IS14_S16_NST_INS5_IJS17_SG_EEENS5_IJSG_SC_EEEEEEEvS1C_EENS_8epilogue10collective18CollectiveEpilogueINS1J_23Sm100TmaWarpSpecializedILi4ELi2ELi16ELb1ELb0EEEJNS5_IJSG_SF_SG_EEENS5_IJNST_ISG_SC_EENST_INS5_IJNSA_ILi16EEENSA_ILi2EEEEEES19_EEEEESI_SK_SI_SK_NS1J_6fusion15FusionCallbacksIS1N_NS1V_17LinearCombinationISI_fSI_fLNS_15FloatRoundStyleE2EEES1O_S1U_JEEENS4_5SM1004TMEM4LOAD26SM100_TMEM_LOAD_32dp32b16xENS4_13SM90_TMA_LOADENS12_INS13_ILi1ELi4ELi3EEES16_NST_INS5_IJS17_S1Q_EEENS5_IJS1Q_SC_EEEEEEENS4_39AutoVectorizingCopyWithAssumedAlignmentILi128EEENS4_14SM90_TMA_STOREES2A_S2C_S2C_EEEvvEEEEvNT_6ParamsE --------------------------
	.section	.nv.info._ZN7cutlass13device_kernelINS_4gemm6kernel13GemmUniversalIN4cute5tupleIJiiiiEEENS1_10collective13CollectiveMmaINS1_35MainloopSm100TmaUmmaWarpSpecializedILi6ELi2ELi4ENS5_IJNS4_1CILi4EEENSA_ILi1EEESC_EEEEENS5_IJNSA_ILi128EEESF_NSA_ILi64EEEEEENS_6half_tENS5_IJSC_llEEESI_NS5_IJlSC_lEEENS4_8TiledMMAINS4_8MMA_AtomIJNS4_26SM100_MMA_F16BF16_2x1SM_SSISI_SI_fLi128ELi128ELNS4_4UMMA5MajorE1ELSP_0ELNSO_7ScaleInE0ELSQ_0EEEEEENS4_6LayoutINS5_IJSC_SC_SC_EEENS5_IJNSA_ILi0EEESV_SV_EEEEENS5_IJNS4_10UnderscoreESY_SY_EEEEENS4_18SM100_TMA_2SM_LOADENS4_14ComposedLayoutINS4_7SwizzleILi3ELi4ELi3EEENS4_18smem_ptr_flag_bitsILi16EEENST_INS5_IJSG_NSA_ILi8EEEEEENS5_IJSC_SG_EEEEEEEvNS4_8identityENS4_28SM100_TMA_2SM_LOAD_MULTICASTENS12_IS14_S16_NST_INS5_IJS17_SG_EEENS5_IJSG_SC_EEEEEEEvS1C_EENS_8epilogue10collective18CollectiveEpilogueINS1J_23Sm100TmaWarpSpecializedILi4ELi2ELi16ELb1ELb0EEEJNS5_IJSG_SF_SG_EEENS5_IJNST_ISG_SC_EENST_INS5_IJNSA_ILi16EEENSA_ILi2EEEEEES19_EEEEESI_SK_SI_SK_NS1J_6fusion15FusionCallbacksIS1N_NS1V_17LinearCombinationISI_fSI_fLNS_15FloatRoundStyleE2EEES1O_S1U_JEEENS4_5SM1004TMEM4LOAD26SM100_TMEM_LOAD_32dp32b16xENS4_13SM90_TMA_LOADENS12_INS13_ILi1ELi4ELi3EEES16_NST_INS5_IJS17_S1Q_EEENS5_IJS1Q_SC_EEEEEEENS4_39AutoVectorizingCopyWithAssumedAlignmentILi128EEENS4_14SM90_TMA_STOREES2A_S2C_S2C_EEEvvEEEEvNT_6ParamsE,"",@"SHT_CUDA_INFO"
	.sectionflags	@""
	.align	4


	//----- nvinfo : EIATTR_CUDA_API_VERSION
	.align		4
        /*0000*/ 	.byte	0x04, 0x37
        /*0002*/ 	.short	(.L_31 - .L_30)
.L_30:
        /*0004*/ 	.word	0x00000082


	//----- nvinfo : EIATTR_KPARAM_INFO
	.align		4
.L_31:
        /*0008*/ 	.byte	0x04, 0x17
        /*000a*/ 	.short	(.L_33 - .L_32)
.L_32:
        /*000c*/ 	.word	0x00000000
        /*0010*/ 	.short	0x0000
        /*0012*/ 	.short	0x0000
        /*0014*/ 	.byte	0x00, 0xf0, 0x01, 0x20


	//----- nvinfo : EIATTR_AT_ENTRY_FRAGMENTS
	.align		4
.L_33:
        /*0018*/ 	.byte	0x04, 0x4f
        /*001a*/ 	.short	(.L_35 - .L_34)


	//   ....[0]....
.L_34:
        /*001c*/ 	.word	0x00000007


	//----- nvinfo : EIATTR_RESERVED_SMEM_USED
	.align		4
.L_35:
        /*0020*/ 	.byte	0x01, 0x41
	.zero		2


	//----- nvinfo : EIATTR_SPARSE_MMA_MASK
	.align		4
        /*0024*/ 	.byte	0x03, 0x50
        /*0026*/ 	.short	0x0000


	//----- nvinfo : EIATTR_TCGEN05_2CTA_USED
	.align		4
        /*0028*/ 	.byte	0x01, 0x52
	.zero		2


	//----- nvinfo : EIATTR_MAXREG_COUNT
	.align		4
        /*002c*/ 	.byte	0x03, 0x1b
        /*002e*/ 	.short	0x00ff


	//----- nvinfo : EIATTR_NUM_BARRIERS
	.align		4
        /*0030*/ 	.byte	0x02, 0x4c
        /*0032*/ 	.byte	0x07
	.zero		1


	//----- nvinfo : EIATTR_EXTERNS
	.align		4
        /*0034*/ 	.byte	0x04, 0x0f
        /*0036*/ 	.short	(.L_37 - .L_36)


	//   ....[0]....
	.align		4
.L_36:
        /*0038*/ 	.word	index@(__assertfail)


	//----- nvinfo : EIATTR_MERCURY_ISA_VERSION
	.align		4
.L_37:
        /*003c*/ 	.byte	0x03, 0x5f
        /*003e*/ 	.short	0x0101


	//----- nvinfo : EIATTR_INT_WARP_WIDE_INSTR_OFFSETS
	.align		4
        /*0040*/ 	.byte	0x04, 0x31
        /*0042*/ 	.short	(.L_39 - .L_38)


	//   ....[0]....
.L_38:
        /*0044*/ 	.word	0x00000db0


	//   ....[1]....
        /*0048*/ 	.word	0x00000e50


	//   ....[2]....
        /*004c*/ 	.word	0x000043e0


	//   ....[3]....
        /*0050*/ 	.word	0x00004410


	//   ....[4]....
        /*0054*/ 	.word	0x00004430


	//   ....[5]....
        /*0058*/ 	.word	0x00004ff0


	//   ....[6]....
        /*005c*/ 	.word	0x00005090


	//   ....[7]....
        /*0060*/ 	.word	0x00005140


	//   ....[8]....
        /*0064*/ 	.word	0x000051c0


	//   ....[9]....
        /*0068*/ 	.word	0x00005270


	//   ....[10]....
        /*006c*/ 	.word	0x00005320


	//   ....[11]....
        /*0070*/ 	.word	0x000053a0


	//   ....[12]....
        /*0074*/ 	.word	0x00005460


	//   ....[13]....
        /*0078*/ 	.word	0x00005520


	//   ....[14]....
        /*007c*/ 	.word	0x000055d0


	//   ....[15]....
        /*0080*/ 	.word	0x000056c0


	//   ....[16]....
        /*0084*/ 	.word	0x000057a0


	//----- nvinfo : EIATTR_COOP_GROUP_MASK_REGIDS
	.align		4
.L_39:
        /*0088*/ 	.byte	0x04, 0x29
        /*008a*/ 	.short	(.L_41 - .L_40)


	//   ....[0]....
.L_40:
        /*008c*/ 	.word	0xffffffff


	//   ....[1]....
        /*0090*/ 	.word	0xffffffff


	//   ....[2]....
        /*0094*/ 	.word	0xffffffff


	//   ....[3]....
        /*0098*/ 	.word	0xffffffff


	//   ....[4]....
        /*009c*/ 	.word	0xffffffff


	//   ....[5]....
        /*00a0*/ 	.word	0xffffffff


	//   ....[6]....
        /*00a4*/ 	.word	0xffffffff


	//   ....[7]....
        /*00a8*/ 	.word	0xffffffff


	//   ....[8]....
        /*00ac*/ 	.word	0xffffffff


	//   ....[9]....
        /*00b0*/ 	.word	0xffffffff


	//   ....[10]....
        /*00b4*/ 	.word	0xffffffff


	//   ....[11]....
        /*00b8*/ 	.word	0xffffffff


	//   ....[12]....
        /*00bc*/ 	.word	0xffffffff


	//   ....[13]....
        /*00c0*/ 	.word	0xffffffff


	//----- nvinfo : EIATTR_COOP_GROUP_INSTR_OFFSETS
	.align		4
.L_41:
        /*00c4*/ 	.byte	0x04, 0x28
        /*00c6*/ 	.short	(.L_43 - .L_42)


	//   ....[0]....
.L_42:
        /*00c8*/ 	.word	0x000000b0


	//   ....[1]....
        /*00cc*/ 	.word	0x00000520


	//   ....[2]....
        /*00d0*/ 	.word	0x00000720


	//   ....[3]....
        /*00d4*/ 	.word	0x000008b0


	//   ....[4]....
        /*00d8*/ 	.word	0x000009a0


	//   ....[5]....
        /*00dc*/ 	.word	0x00000b00


	//   ....[6]....
        /*00e0*/ 	.word	0x00000c90


	//   ....[7]....
        /*00e4*/ 	.word	0x00000ed0


	//   ....[8]....
        /*00e8*/ 	.word	0x00002200


	//   ....[9]....
        /*00ec*/ 	.word	0x000031d0


	//   ....[10]....
        /*00f0*/ 	.word	0x000036a0


	//   ....[11]....
        /*00f4*/ 	.word	0x000036d0


	//   ....[12]....
        /*00f8*/ 	.word	0x000042e0


	//   ....[13]....
        /*00fc*/ 	.word	0x000044f0


	//----- nvinfo : EIATTR_VRC_CTA_INIT_COUNT
	.align		4
.L_43:
        /*0100*/ 	.byte	0x02, 0x4a
        /*0102*/ 	.byte	0x80
	.zero		1


	//----- nvinfo : EIATTR_SYSCALL_OFFSETS
	.align		4
        /*0104*/ 	.byte	0x04, 0x46
        /*0106*/ 	.short	(.L_45 - .L_44)


	//   ....[0]....
.L_44:
        /*0108*/ 	.word	0x00006330


	//   ....[1]....
        /*010c*/ 	.word	0x00006420


	//   ....[2]....
        /*0110*/ 	.word	0x00006bc0


	//   ....[3]....
        /*0114*/ 	.word	0x000074f0


	//   ....[4]....
        /*0118*/ 	.word	0x00007dc0


	//   ....[5]....
        /*011c*/ 	.word	0x00008690


	//----- nvinfo : EIATTR_MBARRIER_INSTR_OFFSETS
	.align		4
.L_45:
        /*0120*/ 	.byte	0x04, 0x39
        /*0122*/ 	.short	(.L_47 - .L_46)


	//   ....[0]....
.L_46:
        /*0124*/ 	.word	0x00000650
        /*0128*/ 	.word	0x000000ff
        /*012c*/ 	.word	0x00000000
        /*0130*/ 	.short	0x0100
        /*0132*/ 	.byte	0x04
	.zero		1


	//   ....[1]....
        /*0134*/ 	.word	0x00000660
        /*0138*/ 	.word	0x000000ff
        /*013c*/ 	.word	0x00000030
        /*0140*/ 	.short	0x0100
        /*0142*/ 	.byte	0x04
	.zero		1


	//   ....[2]....
        /*0144*/ 	.word	0x00000670
        /*0148*/ 	.word	0x000000ff
        /*014c*/ 	.word	0x00000008
        /*0150*/ 	.short	0x0100
        /*0152*/ 	.byte	0x04
	.zero		1


	//   ....[3]....
        /*0154*/ 	.word	0x00000680
        /*0158*/ 	.word	0x000000ff
        /*015c*/ 	.word	0x00000038
        /*0160*/ 	.short	0x0100
        /*0162*/ 	.byte	0x04
	.zero		1


	//   ....[4]....
        /*0164*/ 	.word	0x00000690
        /*0168*/ 	.word	0x000000ff
        /*016c*/ 	.word	0x00000010
        /*0170*/ 	.short	0x0100
        /*0172*/ 	.byte	0x04
	.zero		1


	//   ....[5]....
        /*0174*/ 	.word	0x000006a0
        /*0178*/ 	.word	0x000000ff
        /*017c*/ 	.word	0x00000040
        /*0180*/ 	.short	0x0100
        /*0182*/ 	.byte	0x04
	.zero		1


	//   ....[6]....
        /*0184*/ 	.word	0x000006b0
        /*0188*/ 	.word	0x000000ff
        /*018c*/ 	.word	0x00000018
        /*0190*/ 	.short	0x0100
        /*0192*/ 	.byte	0x04
	.zero		1


	//   ....[7]....
        /*0194*/ 	.word	0x000006c0
        /*0198*/ 	.word	0x000000ff
        /*019c*/ 	.word	0x00000048
        /*01a0*/ 	.short	0x0100
        /*01a2*/ 	.byte	0x04
	.zero		1


	//   ....[8]....
        /*01a4*/ 	.word	0x000006d0
        /*01a8*/ 	.word	0x000000ff
        /*01ac*/ 	.word	0x00000020
        /*01b0*/ 	.short	0x0100
        /*01b2*/ 	.byte	0x04
	.zero		1


	//   ....[9]....
        /*01b4*/ 	.word	0x000006e0
        /*01b8*/ 	.word	0x000000ff
        /*01bc*/ 	.word	0x00000050
        /*01c0*/ 	.short	0x0100
        /*01c2*/ 	.byte	0x04
	.zero		1


	//   ....[10]....
        /*01c4*/ 	.word	0x000006f0
        /*01c8*/ 	.word	0x000000ff
        /*01cc*/ 	.word	0x00000028
        /*01d0*/ 	.short	0x0100
        /*01d2*/ 	.byte	0x04
	.zero		1


	//   ....[11]....
        /*01d4*/ 	.word	0x00000700
        /*01d8*/ 	.word	0x000000ff
        /*01dc*/ 	.word	0x00000058
        /*01e0*/ 	.short	0x0100
        /*01e2*/ 	.byte	0x04
	.zero		1


	//   ....[12]....
        /*01e4*/ 	.word	0x00000820
        /*01e8*/ 	.word	0x000000ff
        /*01ec*/ 	.word	0x00000060
        /*01f0*/ 	.short	0x0100
        /*01f2*/ 	.byte	0x04
	.zero		1


	//   ....[13]....
        /*01f4*/ 	.word	0x00000830
        /*01f8*/ 	.word	0x000000ff
        /*01fc*/ 	.word	0x00000080
        /*0200*/ 	.short	0x0100
        /*0202*/ 	.byte	0x04
	.zero		1


	//   ....[14]....
        /*0204*/ 	.word	0x00000840
        /*0208*/ 	.word	0x000000ff
        /*020c*/ 	.word	0x00000068
        /*0210*/ 	.short	0x0100
        /*0212*/ 	.byte	0x04
	.zero		1


	//   ....[15]....
        /*0214*/ 	.word	0x00000850
        /*0218*/ 	.word	0x000000ff
        /*021c*/ 	.word	0x00000088
        /*0220*/ 	.short	0x0100
        /*0222*/ 	.byte	0x04
	.zero		1


	//   ....[16]....
        /*0224*/ 	.word	0x00000860
        /*0228*/ 	.word	0x000000ff
        /*022c*/ 	.word	0x00000070
        /*0230*/ 	.short	0x0100
        /*0232*/ 	.byte	0x04
	.zero		1


	//   ....[17]....
        /*0234*/ 	.word	0x00000870
        /*0238*/ 	.word	0x000000ff
        /*023c*/ 	.word	0x00000090
        /*0240*/ 	.short	0x0100
        /*0242*/ 	.byte	0x04
	.zero		1


	//   ....[18]....
        /*0244*/ 	.word	0x00000880
        /*0248*/ 	.word	0x000000ff
        /*024c*/ 	.word	0x00000078
        /*0250*/ 	.short	0x0100
        /*0252*/ 	.byte	0x04
	.zero		1


	//   ....[19]....
        /*0254*/ 	.word	0x00000890
        /*0258*/ 	.word	0x000000ff
        /*025c*/ 	.word	0x00000098
        /*0260*/ 	.short	0x0100
        /*0262*/ 	.byte	0x04
	.zero		1


	//   ....[20]....
        /*0264*/ 	.word	0x00000970
        /*0268*/ 	.word	0x000000ff
        /*026c*/ 	.word	0x000000a0
        /*0270*/ 	.short	0x0100
        /*0272*/ 	.byte	0x06
	.zero		1


	//   ....[21]....
        /*0274*/ 	.word	0x00000980
        /*0278*/ 	.word	0x000000ff
        /*027c*/ 	.word	0x000000a8
        /*0280*/ 	.short	0x0100
        /*0282*/ 	.byte	0x06
	.zero		1


	//   ....[22]....
        /*0284*/ 	.word	0x00000ab0
        /*0288*/ 	.word	0x000000ff
        /*028c*/ 	.word	0x000000b0
        /*0290*/ 	.short	0x0100
        /*0292*/ 	.byte	0x06
	.zero		1


	//   ....[23]....
        /*0294*/ 	.word	0x00000ac0
        /*0298*/ 	.word	0x000000ff
        /*029c*/ 	.word	0x000000c0
        /*02a0*/ 	.short	0x0100
        /*02a2*/ 	.byte	0x06
	.zero		1


	//   ....[24]....
        /*02a4*/ 	.word	0x00000ad0
        /*02a8*/ 	.word	0x000000ff
        /*02ac*/ 	.word	0x000000b8
        /*02b0*/ 	.short	0x0100
        /*02b2*/ 	.byte	0x06
	.zero		1


	//   ....[25]....
        /*02b4*/ 	.word	0x00000ae0
        /*02b8*/ 	.word	0x000000ff
        /*02bc*/ 	.word	0x000000c8
        /*02c0*/ 	.short	0x0100
        /*02c2*/ 	.byte	0x06
	.zero		1


	//   ....[26]....
        /*02c4*/ 	.word	0x00000c00
        /*02c8*/ 	.word	0x000000ff
        /*02cc*/ 	.word	0x000000d0
        /*02d0*/ 	.short	0x0100
        /*02d2*/ 	.byte	0x04
	.zero		1


	//   ....[27]....
        /*02d4*/ 	.word	0x00000c10
        /*02d8*/ 	.word	0x000000ff
        /*02dc*/ 	.word	0x000000f0
        /*02e0*/ 	.short	0x0100
        /*02e2*/ 	.byte	0x04
	.zero		1


	//   ....[28]....
        /*02e4*/ 	.word	0x00000c20
        /*02e8*/ 	.word	0x000000ff
        /*02ec*/ 	.word	0x000000d8
        /*02f0*/ 	.short	0x0100
        /*02f2*/ 	.byte	0x04
	.zero		1


	//   ....[29]....
        /*02f4*/ 	.word	0x00000c30
        /*02f8*/ 	.word	0x000000ff
        /*02fc*/ 	.word	0x000000f8
        /*0300*/ 	.short	0x0100
        /*0302*/ 	.byte	0x04
	.zero		1


	//   ....[30]....
        /*0304*/ 	.word	0x00000c40
        /*0308*/ 	.word	0x000000ff
        /*030c*/ 	.word	0x000000e0
        /*0310*/ 	.short	0x0100
        /*0312*/ 	.byte	0x04
	.zero		1


	//   ....[31]....
        /*0314*/ 	.word	0x00000c50
        /*0318*/ 	.word	0x000000ff
        /*031c*/ 	.word	0x00000100
        /*0320*/ 	.short	0x0100
        /*0322*/ 	.byte	0x04
	.zero		1


	//   ....[32]....
        /*0324*/ 	.word	0x00000c60
        /*0328*/ 	.word	0x000000ff
        /*032c*/ 	.word	0x000000e8
        /*0330*/ 	.short	0x0100
        /*0332*/ 	.byte	0x04
	.zero		1


	//   ....[33]....
        /*0334*/ 	.word	0x00000c70
        /*0338*/ 	.word	0x000000ff
        /*033c*/ 	.word	0x00000108
        /*0340*/ 	.short	0x0100
        /*0342*/ 	.byte	0x04
	.zero		1


	//   ....[34]....
        /*0344*/ 	.word	0x00000d60
        /*0348*/ 	.word	0x000000ff
        /*034c*/ 	.word	0x00000110
        /*0350*/ 	.short	0x0100
        /*0352*/ 	.byte	0x04
	.zero		1


	//   ....[35]....
        /*0354*/ 	.word	0x00000d70
        /*0358*/ 	.word	0x000000ff
        /*035c*/ 	.word	0x00000120
        /*0360*/ 	.short	0x0100
        /*0362*/ 	.byte	0x04
	.zero		1


	//   ....[36]....
        /*0364*/ 	.word	0x00000d80
        /*0368*/ 	.word	0x000000ff
        /*036c*/ 	.word	0x00000118
        /*0370*/ 	.short	0x0100
        /*0372*/ 	.byte	0x04
	.zero		1


	//   ....[37]....
        /*0374*/ 	.word	0x00000d90
        /*0378*/ 	.word	0x000000ff
        /*037c*/ 	.word	0x00000128
        /*0380*/ 	.short	0x0100
        /*0382*/ 	.byte	0x04
	.zero		1


	//   ....[38]....
        /*0384*/ 	.word	0x00000e90
        /*0388*/ 	.word	0x000000ff
        /*038c*/ 	.word	0x00000130
        /*0390*/ 	.short	0x0100
        /*0392*/ 	.byte	0x06
	.zero		1


	//   ....[39]....
        /*0394*/ 	.word	0x00001a10
        /*0398*/ 	.word	0x00000000
        /*039c*/ 	.word	0x00000120
        /*03a0*/ 	.short	0x010a
        /*03a2*/ 	.byte	0xff
	.zero		1


	//   ....[40]....
        /*03a4*/ 	.word	0x00001a40
        /*03a8*/ 	.word	0x00000000
        /*03ac*/ 	.word	0x00000110
        /*03b0*/ 	.short	0x0101
        /*03b2*/ 	.byte	0xff
	.zero		1


	//   ....[41]....
        /*03b4*/ 	.word	0x00001b00
        /*03b8*/ 	.word	0x000000ff
        /*03bc*/ 	.word	0x00000030
        /*03c0*/ 	.short	0x010a
        /*03c2*/ 	.byte	0x04
	.zero		1


	//   ....[42]....
        /*03c4*/ 	.word	0x00001bc0
        /*03c8*/ 	.word	0x000000ff
        /*03cc*/ 	.word	0x00000030
        /*03d0*/ 	.short	0x010a
        /*03d2*/ 	.byte	0x21
	.zero		1


	//   ....[43]....
        /*03d4*/ 	.word	0x00001d90
        /*03d8*/ 	.word	0x000000ff
        /*03dc*/ 	.word	0x00000030
        /*03e0*/ 	.short	0x010a
        /*03e2*/ 	.byte	0x07
	.zero		1


	//   ....[44]....
        /*03e4*/ 	.word	0x00001e90
        /*03e8*/ 	.word	0x000000ff
        /*03ec*/ 	.word	0x000000a8
        /*03f0*/ 	.short	0x0101
        /*03f2*/ 	.byte	0x06
	.zero		1


	//   ....[45]....
        /*03f4*/ 	.word	0x00001eb0
        /*03f8*/ 	.word	0x000000ff
        /*03fc*/ 	.word	0x00000030
        /*0400*/ 	.short	0x010a
        /*0402*/ 	.byte	0x04
	.zero		1


	//   ....[46]....
        /*0404*/ 	.word	0x00001f30
        /*0408*/ 	.word	0x000000ff
        /*040c*/ 	.word	0x00000030
        /*0410*/ 	.short	0x010a
        /*0412*/ 	.byte	0x11
	.zero		1


	//   ....[47]....
        /*0414*/ 	.word	0x000020c0
        /*0418*/ 	.word	0x000000ff
        /*041c*/ 	.word	0x00000030
        /*0420*/ 	.short	0x010a
        /*0422*/ 	.byte	0x08
	.zero		1


	//   ....[48]....
        /*0424*/ 	.word	0x00002230
        /*0428*/ 	.word	0x00000003
        /*042c*/ 	.word	0x000000b0
        /*0430*/ 	.short	0x010a
        /*0432*/ 	.byte	0xff
	.zero		1


	//   ....[49]....
        /*0434*/ 	.word	0x00002380
        /*0438*/ 	.word	0x00000000
        /*043c*/ 	.word	0x00000000
        /*0440*/ 	.short	0x0101
        /*0442*/ 	.byte	0xff
	.zero		1


	//   ....[50]....
        /*0444*/ 	.word	0x00002930
        /*0448*/ 	.word	0x000000ff
        /*044c*/ 	.word	0x00000000
        /*0450*/ 	.short	0x010a
        /*0452*/ 	.byte	0x04
	.zero		1


	//   ....[51]....
        /*0454*/ 	.word	0x000029c0
        /*0458*/ 	.word	0x000000ff
        /*045c*/ 	.word	0x00000000
        /*0460*/ 	.short	0x010a
        /*0462*/ 	.byte	0x05
	.zero		1


	//   ....[52]....
        /*0464*/ 	.word	0x00002a50
        /*0468*/ 	.word	0x000000ff
        /*046c*/ 	.word	0x00000000
        /*0470*/ 	.short	0x010a
        /*0472*/ 	.byte	0x05
	.zero		1


	//   ....[53]....
        /*0474*/ 	.word	0x00002ae0
        /*0478*/ 	.word	0x000000ff
        /*047c*/ 	.word	0x00000000
        /*0480*/ 	.short	0x010a
        /*0482*/ 	.byte	0x05
	.zero		1


	//   ....[54]....
        /*0484*/ 	.word	0x00002b70
        /*0488*/ 	.word	0x000000ff
        /*048c*/ 	.word	0x00000000
        /*0490*/ 	.short	0x010a
        /*0492*/ 	.byte	0x05
	.zero		1


	//   ....[55]....
        /*0494*/ 	.word	0x00002c10
        /*0498*/ 	.word	0x00000000
        /*049c*/ 	.word	0x00000000
        /*04a0*/ 	.short	0x010a
        /*04a2*/ 	.byte	0xff
	.zero		1


	//   ....[56]....
        /*04a4*/ 	.word	0x00002d30
        /*04a8*/ 	.word	0x00000002
        /*04ac*/ 	.word	0x00000110
        /*04b0*/ 	.short	0x010a
        /*04b2*/ 	.byte	0xff
	.zero		1


	//   ....[57]....
        /*04b4*/ 	.word	0x00002da0
        /*04b8*/ 	.word	0x00000002
        /*04bc*/ 	.word	0x00000000
        /*04c0*/ 	.short	0x0101
        /*04c2*/ 	.byte	0xff
	.zero		1


	//   ....[58]....
        /*04c4*/ 	.word	0x00002dc0
        /*04c8*/ 	.word	0x000000ff
        /*04cc*/ 	.word	0x000000c0
        /*04d0*/ 	.short	0x010a
        /*04d2*/ 	.byte	0x04
	.zero		1


	//   ....[59]....
        /*04d4*/ 	.word	0x00002ee0
        /*04d8*/ 	.word	0x00000002
        /*04dc*/ 	.word	0x000000b0
        /*04e0*/ 	.short	0x010a
        /*04e2*/ 	.byte	0xff
	.zero		1


	//   ....[60]....
        /*04e4*/ 	.word	0x00002fe0
        /*04e8*/ 	.word	0x00000002
        /*04ec*/ 	.word	0x00000000
        /*04f0*/ 	.short	0x0101
        /*04f2*/ 	.byte	0xff
	.zero		1


	//   ....[61]....
        /*04f4*/ 	.word	0x00003070
        /*04f8*/ 	.word	0x000000ff
        /*04fc*/ 	.word	0x000000c0
        /*0500*/ 	.short	0x0106
        /*0502*/ 	.byte	0x04
	.zero		1


	//   ....[62]....
        /*0504*/ 	.word	0x00003090
        /*0508*/ 	.word	0x000000ff
        /*050c*/ 	.word	0x000000c0
        /*0510*/ 	.short	0x010a
        /*0512*/ 	.byte	0x04
	.zero		1


	//   ....[63]....
        /*0514*/ 	.word	0x00003120
        /*0518*/ 	.word	0x000000ff
        /*051c*/ 	.word	0x000000c0
        /*0520*/ 	.short	0x0106
        /*0522*/ 	.byte	0x07
	.zero		1


	//   ....[64]....
        /*0524*/ 	.word	0x00003160
        /*0528*/ 	.word	0x00000000
        /*052c*/ 	.word	0x000000c0
        /*0530*/ 	.short	0x010a
        /*0532*/ 	.byte	0xff
	.zero		1


	//   ....[65]....
        /*0534*/ 	.word	0x000033a0
        /*0538*/ 	.word	0x000000ff
        /*053c*/ 	.word	0x00000008
        /*0540*/ 	.short	0x010a
        /*0542*/ 	.byte	0x05
	.zero		1


	//   ....[66]....
        /*0544*/ 	.word	0x000033c0
        /*0548*/ 	.word	0x000000ff
        /*054c*/ 	.word	0x00000008
        /*0550*/ 	.short	0x010a
        /*0552*/ 	.byte	0x05
	.zero		1


	//   ....[67]....
        /*0554*/ 	.word	0x00003550
        /*0558*/ 	.word	0x000000ff
        /*055c*/ 	.word	0x00000008
        /*0560*/ 	.short	0x010a
        /*0562*/ 	.byte	0x05
	.zero		1


	//   ....[68]....
        /*0564*/ 	.word	0x00003570
        /*0568*/ 	.word	0x000000ff
        /*056c*/ 	.word	0x00000008
        /*0570*/ 	.short	0x010a
        /*0572*/ 	.byte	0x05
	.zero		1


	//   ....[69]....
        /*0574*/ 	.word	0x00003630
        /*0578*/ 	.word	0x000000ff
        /*057c*/ 	.word	0x00000000
        /*0580*/ 	.short	0x0101
        /*0582*/ 	.byte	0x04
	.zero		1


	//   ....[70]....
        /*0584*/ 	.word	0x00003960
        /*0588*/ 	.word	0x00000000
        /*058c*/ 	.word	0x000000b0
        /*0590*/ 	.short	0x010a
        /*0592*/ 	.byte	0xff
	.zero		1


	//   ....[71]....
        /*0594*/ 	.word	0x00003a20
        /*0598*/ 	.word	0x00000000
        /*059c*/ 	.word	0x00000000
        /*05a0*/ 	.short	0x0101
        /*05a2*/ 	.byte	0xff
	.zero		1


	//   ....[72]....
        /*05a4*/ 	.word	0x00003ae0
        /*05a8*/ 	.word	0x000000ff
        /*05ac*/ 	.word	0x00000000
        /*05b0*/ 	.short	0x010a
        /*05b2*/ 	.byte	0x04
	.zero		1


	//   ....[73]....
        /*05b4*/ 	.word	0x00003af0
        /*05b8*/ 	.word	0x000000ff
        /*05bc*/ 	.word	0x000000f0
        /*05c0*/ 	.short	0x010a
        /*05c2*/ 	.byte	0x1f
	.zero		1


	//   ....[74]....
        /*05c4*/ 	.word	0x00003ba0
        /*05c8*/ 	.word	0x000000ff
        /*05cc*/ 	.word	0x00000000
        /*05d0*/ 	.short	0x010a
        /*05d2*/ 	.byte	0x05
	.zero		1


	//   ....[75]....
        /*05d4*/ 	.word	0x00003cd0
        /*05d8*/ 	.word	0x000000ff
        /*05dc*/ 	.word	0x00000000
        /*05e0*/ 	.short	0x010a
        /*05e2*/ 	.byte	0x04
	.zero		1


	//   ....[76]....
        /*05e4*/ 	.word	0x00003fd0
        /*05e8*/ 	.word	0x000000ff
        /*05ec*/ 	.word	0x00000000
        /*05f0*/ 	.short	0x010a
        /*05f2*/ 	.byte	0x04
	.zero		1


	//   ....[77]....
        /*05f4*/ 	.word	0x00004060
        /*05f8*/ 	.word	0x000000ff
        /*05fc*/ 	.word	0x00000000
        /*0600*/ 	.short	0x010a
        /*0602*/ 	.byte	0x05
	.zero		1


	//   ....[78]....
        /*0604*/ 	.word	0x000040f0
        /*0608*/ 	.word	0x000000ff
        /*060c*/ 	.word	0x00000000
        /*0610*/ 	.short	0x010a
        /*0612*/ 	.byte	0x05
	.zero		1


	//   ....[79]....
        /*0614*/ 	.word	0x00004190
        /*0618*/ 	.word	0x00000000
        /*061c*/ 	.word	0x00000000
        /*0620*/ 	.short	0x010a
        /*0622*/ 	.byte	0xff
	.zero		1


	//   ....[80]....
        /*0624*/ 	.word	0x000041d0
        /*0628*/ 	.word	0x00000000
        /*062c*/ 	.word	0x00000000
        /*0630*/ 	.short	0x010a
        /*0632*/ 	.byte	0xff
	.zero		1


	//   ....[81]....
        /*0634*/ 	.word	0x00004240
        /*0638*/ 	.word	0x000000ff
        /*063c*/ 	.word	0x00000000
        /*0640*/ 	.short	0x0101
        /*0642*/ 	.byte	0x04
	.zero		1


	//   ....[82]....
        /*0644*/ 	.word	0x00004280
        /*0648*/ 	.word	0x000000ff
        /*064c*/ 	.word	0x00000130
        /*0650*/ 	.short	0x010a
        /*0652*/ 	.byte	0x1a
	.zero		1


	//   ....[83]....
        /*0654*/ 	.word	0x000042d0
        /*0658*/ 	.word	0x000000ff
        /*065c*/ 	.word	0x00000000
        /*0660*/ 	.short	0x0101
        /*0662*/ 	.byte	0x04
	.zero		1


	//   ....[84]....
        /*0664*/ 	.word	0x000047b0
        /*0668*/ 	.word	0x00000008
        /*066c*/ 	.word	0x000000b0
        /*0670*/ 	.short	0x010a
        /*0672*/ 	.byte	0xff
	.zero		1


	//   ....[85]....
        /*0674*/ 	.word	0x00004920
        /*0678*/ 	.word	0x00000000
        /*067c*/ 	.word	0x00000000
        /*0680*/ 	.short	0x0101
        /*0682*/ 	.byte	0xff
	.zero		1


	//   ....[86]....
        /*0684*/ 	.word	0x00004e00
        /*0688*/ 	.word	0x000000ff
        /*068c*/ 	.word	0x000000a8
        /*0690*/ 	.short	0x010a
        /*0692*/ 	.byte	0x15
	.zero		1


	//   ....[87]....
        /*0694*/ 	.word	0x00004f90
        /*0698*/ 	.word	0x000000ff
        /*069c*/ 	.word	0x00000080
        /*06a0*/ 	.short	0x010a
        /*06a2*/ 	.byte	0x15
	.zero		1


	//   ....[88]....
        /*06a4*/ 	.word	0x00005160
        /*06a8*/ 	.word	0x000000ff
        /*06ac*/ 	.word	0x00000060
        /*06b0*/ 	.short	0x010b
        /*06b2*/ 	.byte	0x15
	.zero		1


	//   ....[89]....
        /*06b4*/ 	.word	0x00005180
        /*06b8*/ 	.word	0x000000ff
        /*06bc*/ 	.word	0x00000000
        /*06c0*/ 	.short	0x0101
        /*06c2*/ 	.byte	0x04
	.zero		1


	//   ....[90]....
        /*06c4*/ 	.word	0x00005190
        /*06c8*/ 	.word	0x000000ff
        /*06cc*/ 	.word	0x00000088
        /*06d0*/ 	.short	0x010a
        /*06d2*/ 	.byte	0x15
	.zero		1


	//   ....[91]....
        /*06d4*/ 	.word	0x00005340
        /*06d8*/ 	.word	0x000000ff
        /*06dc*/ 	.word	0x00000068
        /*06e0*/ 	.short	0x010b
        /*06e2*/ 	.byte	0x15
	.zero		1


	//   ....[92]....
        /*06e4*/ 	.word	0x00005360
        /*06e8*/ 	.word	0x000000ff
        /*06ec*/ 	.word	0x00000000
        /*06f0*/ 	.short	0x0101
        /*06f2*/ 	.byte	0x04
	.zero		1


	//   ....[93]....
        /*06f4*/ 	.word	0x00005370
        /*06f8*/ 	.word	0x000000ff
        /*06fc*/ 	.word	0x00000090
        /*0700*/ 	.short	0x010a
        /*0702*/ 	.byte	0x15
	.zero		1


	//   ....[94]....
        /*0704*/ 	.word	0x00005540
        /*0708*/ 	.word	0x000000ff
        /*070c*/ 	.word	0x00000070
        /*0710*/ 	.short	0x010b
        /*0712*/ 	.byte	0x15
	.zero		1


	//   ....[95]....
        /*0714*/ 	.word	0x00005560
        /*0718*/ 	.word	0x000000ff
        /*071c*/ 	.word	0x00000000
        /*0720*/ 	.short	0x0101
        /*0722*/ 	.byte	0x04
	.zero		1


	//   ....[96]....
        /*0724*/ 	.word	0x00005570
        /*0728*/ 	.word	0x000000ff
        /*072c*/ 	.word	0x00000098
        /*0730*/ 	.short	0x010a
        /*0732*/ 	.byte	0x15
	.zero		1


	//   ....[97]....
        /*0734*/ 	.word	0x000057c0
        /*0738*/ 	.word	0x000000ff
        /*073c*/ 	.word	0x00000078
        /*0740*/ 	.short	0x010b
        /*0742*/ 	.byte	0x15
	.zero		1


	//   ....[98]....
        /*0744*/ 	.word	0x000057d0
        /*0748*/ 	.word	0x000000ff
        /*074c*/ 	.word	0x00000000
        /*0750*/ 	.short	0x0101
        /*0752*/ 	.byte	0x34
	.zero		1


	//   ....[99]....
        /*0754*/ 	.word	0x00005800
        /*0758*/ 	.word	0x000000ff
        /*075c*/ 	.word	0x00000080
        /*0760*/ 	.short	0x010a
        /*0762*/ 	.byte	0x15
	.zero		1


	//   ....[100]....
        /*0764*/ 	.word	0x00005820
        /*0768*/ 	.word	0x000000ff
        /*076c*/ 	.word	0x00000088
        /*0770*/ 	.short	0x010a
        /*0772*/ 	.byte	0x15
	.zero		1


	//   ....[101]....
        /*0774*/ 	.word	0x00005840
        /*0778*/ 	.word	0x000000ff
        /*077c*/ 	.word	0x00000090
        /*0780*/ 	.short	0x010a
        /*0782*/ 	.byte	0x15
	.zero		1


	//   ....[102]....
        /*0784*/ 	.word	0x00005880
        /*0788*/ 	.word	0x00000000
        /*078c*/ 	.word	0x00000098
        /*0790*/ 	.short	0x010a
        /*0792*/ 	.byte	0xff
	.zero		1


	//   ....[103]....
        /*0794*/ 	.word	0x00005bc0
        /*0798*/ 	.word	0x00000003
        /*079c*/ 	.word	0x000000b0
        /*07a0*/ 	.short	0x010a
        /*07a2*/ 	.byte	0xff
	.zero		1


	//   ....[104]....
        /*07a4*/ 	.word	0x00005d40
        /*07a8*/ 	.word	0x00000000
        /*07ac*/ 	.word	0x00000000
        /*07b0*/ 	.short	0x0101
        /*07b2*/ 	.byte	0xff
	.zero		1


	//   ....[105]....
        /*07b4*/ 	.word	0x00006880
        /*07b8*/ 	.word	0x000000ff
        /*07bc*/ 	.word	0x00000060
        /*07c0*/ 	.short	0x010a
        /*07c2*/ 	.byte	0x2b
	.zero		1


	//   ....[106]....
        /*07c4*/ 	.word	0x000068c0
        /*07c8*/ 	.word	0x00000035
        /*07cc*/ 	.word	0x000000d0
        /*07d0*/ 	.short	0x010a
        /*07d2*/ 	.byte	0xff
	.zero		1


	//   ....[107]....
        /*07d4*/ 	.word	0x000069d0
        /*07d8*/ 	.word	0x000000ff
        /*07dc*/ 	.word	0x00000060
        /*07e0*/ 	.short	0x010a
        /*07e2*/ 	.byte	0x2b
	.zero		1


	//   ....[108]....
        /*07e4*/ 	.word	0x00006aa0
        /*07e8*/ 	.word	0x00000035
        /*07ec*/ 	.word	0x000000d0
        /*07f0*/ 	.short	0x010a
        /*07f2*/ 	.byte	0xff
	.zero		1


	//   ....[109]....
        /*07f4*/ 	.word	0x00007260
        /*07f8*/ 	.word	0x00000000
        /*07fc*/ 	.word	0x00000000
        /*0800*/ 	.short	0x0101
        /*0802*/ 	.byte	0xff
	.zero		1


	//   ....[110]....
        /*0804*/ 	.word	0x00007270
        /*0808*/ 	.word	0x00000002
        /*080c*/ 	.word	0x00000060
        /*0810*/ 	.short	0x010a
        /*0812*/ 	.byte	0xff
	.zero		1


	//   ....[111]....
        /*0814*/ 	.word	0x00007330
        /*0818*/ 	.word	0x00000002
        /*081c*/ 	.word	0x00000060
        /*0820*/ 	.short	0x010a
        /*0822*/ 	.byte	0xff
	.zero		1


	//   ....[112]....
        /*0824*/ 	.word	0x00007b30
        /*0828*/ 	.word	0x00000000
        /*082c*/ 	.word	0x00000000
        /*0830*/ 	.short	0x0101
        /*0832*/ 	.byte	0xff
	.zero		1


	//   ....[113]....
        /*0834*/ 	.word	0x00007b50
        /*0838*/ 	.word	0x00000002
        /*083c*/ 	.word	0x00000060
        /*0840*/ 	.short	0x010a
        /*0842*/ 	.byte	0xff
	.zero		1


	//   ....[114]....
        /*0844*/ 	.word	0x00007c00
        /*0848*/ 	.word	0x00000002
        /*084c*/ 	.word	0x00000060
        /*0850*/ 	.short	0x010a
        /*0852*/ 	.byte	0xff
	.zero		1


	//   ....[115]....
        /*0854*/ 	.word	0x00008400
        /*0858*/ 	.word	0x00000000
        /*085c*/ 	.word	0x00000000
        /*0860*/ 	.short	0x0101
        /*0862*/ 	.byte	0xff
	.zero		1


	//   ....[116]....
        /*0864*/ 	.word	0x00008420
        /*0868*/ 	.word	0x00000003
        /*086c*/ 	.word	0x00000060
        /*0870*/ 	.short	0x010a
        /*0872*/ 	.byte	0xff
	.zero		1


	//   ....[117]....
        /*0874*/ 	.word	0x000084d0
        /*0878*/ 	.word	0x00000003
        /*087c*/ 	.word	0x00000060
        /*0880*/ 	.short	0x010a
        /*0882*/ 	.byte	0xff
	.zero		1


	//   ....[118]....
        /*0884*/ 	.word	0x00008780
        /*0888*/ 	.word	0x00000035
        /*088c*/ 	.word	0x00000000
        /*0890*/ 	.short	0x0101
        /*0892*/ 	.byte	0xff
	.zero		1


	//   ....[119]....
        /*0894*/ 	.word	0x00008d20
        /*0898*/ 	.word	0x00000000
        /*089c*/ 	.word	0x00000000
        /*08a0*/ 	.short	0x0101
        /*08a2*/ 	.byte	0xff
	.zero		1


	//   ....[120]....
        /*08a4*/ 	.word	0x00008fb0
        /*08a8*/ 	.word	0x000000ff
        /*08ac*/ 	.word	0x00000000
        /*08b0*/ 	.short	0x0101
        /*08b2*/ 	.byte	0x04
	.zero		1


	//   ....[121]....
        /*08b4*/ 	.word	0x00008fd0
        /*08b8*/ 	.word	0x00000000
        /*08bc*/ 	.word	0x00000120
        /*08c0*/ 	.short	0x010a
        /*08c2*/ 	.byte	0xff
	.zero		1


	//   ....[122]....
        /*08c4*/ 	.word	0x00009030
        /*08c8*/ 	.word	0x00000000
        /*08cc*/ 	.word	0x00000030
        /*08d0*/ 	.short	0x010a
        /*08d2*/ 	.byte	0xff
	.zero		1


	//   ....[123]....
        /*08d4*/ 	.word	0x00009090
        /*08d8*/ 	.word	0x00000000
        /*08dc*/ 	.word	0x00000030
        /*08e0*/ 	.short	0x010a
        /*08e2*/ 	.byte	0xff
	.zero		1


	//   ....[124]....
        /*08e4*/ 	.word	0x000090e0
        /*08e8*/ 	.word	0x00000003
        /*08ec*/ 	.word	0x000000b0
        /*08f0*/ 	.short	0x010a
        /*08f2*/ 	.byte	0xff
	.zero		1


	//   ....[125]....
        /*08f4*/ 	.word	0x00009140
        /*08f8*/ 	.word	0x00000000
        /*08fc*/ 	.word	0x00000000
        /*0900*/ 	.short	0x010a
        /*0902*/ 	.byte	0xff
	.zero		1


	//   ....[126]....
        /*0904*/ 	.word	0x000091a0
        /*0908*/ 	.word	0x00000000
        /*090c*/ 	.word	0x00000000
        /*0910*/ 	.short	0x010a
        /*0912*/ 	.byte	0xff
	.zero		1


	//   ....[127]....
        /*0914*/ 	.word	0x00009200
        /*0918*/ 	.word	0x00000000
        /*091c*/ 	.word	0x00000000
        /*0920*/ 	.short	0x010a
        /*0922*/ 	.byte	0xff
	.zero		1


	//   ....[128]....
        /*0924*/ 	.word	0x00009260
        /*0928*/ 	.word	0x00000000
        /*092c*/ 	.word	0x00000000
        /*0930*/ 	.short	0x010a
        /*0932*/ 	.byte	0xff
	.zero		1


	//   ....[129]....
        /*0934*/ 	.word	0x000092c0
        /*0938*/ 	.word	0x00000000
        /*093c*/ 	.word	0x00000000
        /*0940*/ 	.short	0x010a
        /*0942*/ 	.byte	0xff
	.zero		1


	//   ....[130]....
        /*0944*/ 	.word	0x00009310
        /*0948*/ 	.word	0x00000002
        /*094c*/ 	.word	0x00000110
        /*0950*/ 	.short	0x010a
        /*0952*/ 	.byte	0xff
	.zero		1


	//   ....[131]....
        /*0954*/ 	.word	0x00009370
        /*0958*/ 	.word	0x00000002
        /*095c*/ 	.word	0x000000c0
        /*0960*/ 	.short	0x010a
        /*0962*/ 	.byte	0xff
	.zero		1


	//   ....[132]....
        /*0964*/ 	.word	0x000093c0
        /*0968*/ 	.word	0x00000002
        /*096c*/ 	.word	0x000000b0
        /*0970*/ 	.short	0x010a
        /*0972*/ 	.byte	0xff
	.zero		1


	//   ....[133]....
        /*0974*/ 	.word	0x00009420
        /*0978*/ 	.word	0x00000000
        /*097c*/ 	.word	0x000000c0
        /*0980*/ 	.short	0x010a
        /*0982*/ 	.byte	0xff
	.zero		1


	//   ....[134]....
        /*0984*/ 	.word	0x00009480
        /*0988*/ 	.word	0x00000005
        /*098c*/ 	.word	0x00000008
        /*0990*/ 	.short	0x010a
        /*0992*/ 	.byte	0xff
	.zero		1


	//   ....[135]....
        /*0994*/ 	.word	0x00009560
        /*0998*/ 	.word	0x00000000
        /*099c*/ 	.word	0x00000008
        /*09a0*/ 	.short	0x010a
        /*09a2*/ 	.byte	0xff
	.zero		1


	//   ....[136]....
        /*09a4*/ 	.word	0x000095b0
        /*09a8*/ 	.word	0x00000000
        /*09ac*/ 	.word	0x000000b0
        /*09b0*/ 	.short	0x010a
        /*09b2*/ 	.byte	0xff
	.zero		1


	//   ....[137]....
        /*09b4*/ 	.word	0x00009610
        /*09b8*/ 	.word	0x00000000
        /*09bc*/ 	.word	0x000000f0
        /*09c0*/ 	.short	0x010a
        /*09c2*/ 	.byte	0xff
	.zero		1


	//   ....[138]....
        /*09c4*/ 	.word	0x00009670
        /*09c8*/ 	.word	0x00000000
        /*09cc*/ 	.word	0x00000000
        /*09d0*/ 	.short	0x010a
        /*09d2*/ 	.byte	0xff
	.zero		1


	//   ....[139]....
        /*09d4*/ 	.word	0x000096d0
        /*09d8*/ 	.word	0x00000000
        /*09dc*/ 	.word	0x00000000
        /*09e0*/ 	.short	0x010a
        /*09e2*/ 	.byte	0xff
	.zero		1


	//   ....[140]....
        /*09e4*/ 	.word	0x00009730
        /*09e8*/ 	.word	0x00000000
        /*09ec*/ 	.word	0x00000000
        /*09f0*/ 	.short	0x010a
        /*09f2*/ 	.byte	0xff
	.zero		1


	//   ....[141]....
        /*09f4*/ 	.word	0x00009790
        /*09f8*/ 	.word	0x00000000
        /*09fc*/ 	.word	0x00000000
        /*0a00*/ 	.short	0x010a
        /*0a02*/ 	.byte	0xff
	.zero		1


	//   ....[142]....
        /*0a04*/ 	.word	0x000097f0
        /*0a08*/ 	.word	0x00000000
        /*0a0c*/ 	.word	0x00000130
        /*0a10*/ 	.short	0x010a
        /*0a12*/ 	.byte	0xff
	.zero		1


	//   ....[143]....
        /*0a14*/ 	.word	0x00009840
        /*0a18*/ 	.word	0x00000008
        /*0a1c*/ 	.word	0x000000b0
        /*0a20*/ 	.short	0x010a
        /*0a22*/ 	.byte	0xff
	.zero		1


	//   ....[144]....
        /*0a24*/ 	.word	0x000098a0
        /*0a28*/ 	.word	0x00000000
        /*0a2c*/ 	.word	0x000000a8
        /*0a30*/ 	.short	0x010a
        /*0a32*/ 	.byte	0xff
	.zero		1


	//   ....[145]....
        /*0a34*/ 	.word	0x00009900
        /*0a38*/ 	.word	0x00000000
        /*0a3c*/ 	.word	0x00000080
        /*0a40*/ 	.short	0x010a
        /*0a42*/ 	.byte	0xff
	.zero		1


	//   ....[146]....
        /*0a44*/ 	.word	0x00009960
        /*0a48*/ 	.word	0x00000000
        /*0a4c*/ 	.word	0x00000088
        /*0a50*/ 	.short	0x010a
        /*0a52*/ 	.byte	0xff
	.zero		1


	//   ....[147]....
        /*0a54*/ 	.word	0x000099c0
        /*0a58*/ 	.word	0x00000000
        /*0a5c*/ 	.word	0x00000090
        /*0a60*/ 	.short	0x010a
        /*0a62*/ 	.byte	0xff
	.zero		1


	//   ....[148]....
        /*0a64*/ 	.word	0x00009a20
        /*0a68*/ 	.word	0x00000000
        /*0a6c*/ 	.word	0x00000098
        /*0a70*/ 	.short	0x010a
        /*0a72*/ 	.byte	0xff
	.zero		1


	//   ....[149]....
        /*0a74*/ 	.word	0x00009a80
        /*0a78*/ 	.word	0x00000000
        /*0a7c*/ 	.word	0x00000080
        /*0a80*/ 	.short	0x010a
        /*0a82*/ 	.byte	0xff
	.zero		1


	//   ....[150]....
        /*0a84*/ 	.word	0x00009ae0
        /*0a88*/ 	.word	0x00000000
        /*0a8c*/ 	.word	0x00000088
        /*0a90*/ 	.short	0x010a
        /*0a92*/ 	.byte	0xff
	.zero		1


	//   ....[151]....
        /*0a94*/ 	.word	0x00009b40
        /*0a98*/ 	.word	0x00000000
        /*0a9c*/ 	.word	0x00000090
        /*0aa0*/ 	.short	0x010a
        /*0aa2*/ 	.byte	0xff
	.zero		1


	//   ....[152]....
        /*0aa4*/ 	.word	0x00009b90
        /*0aa8*/ 	.word	0x00000003
        /*0aac*/ 	.word	0x000000b0
        /*0ab0*/ 	.short	0x010a
        /*0ab2*/ 	.byte	0xff
	.zero		1


	//   ....[153]....
        /*0ab4*/ 	.word	0x00009bf0
        /*0ab8*/ 	.word	0x00000002
        /*0abc*/ 	.word	0x00000060
        /*0ac0*/ 	.short	0x010a
        /*0ac2*/ 	.byte	0xff
	.zero		1


	//   ....[154]....
        /*0ac4*/ 	.word	0x00009c40
        /*0ac8*/ 	.word	0x00000035
        /*0acc*/ 	.word	0x000000d0
        /*0ad0*/ 	.short	0x010a
        /*0ad2*/ 	.byte	0xff
	.zero		1


	//   ....[155]....
        /*0ad4*/ 	.word	0x00009c90
        /*0ad8*/ 	.word	0x00000002
        /*0adc*/ 	.word	0x00000060
        /*0ae0*/ 	.short	0x010a
        /*0ae2*/ 	.byte	0xff
	.zero		1


	//   ....[156]....
        /*0ae4*/ 	.word	0x00009ce0
        /*0ae8*/ 	.word	0x00000002
        /*0aec*/ 	.word	0x00000060
        /*0af0*/ 	.short	0x010a
        /*0af2*/ 	.byte	0xff
	.zero		1


	//   ....[157]....
        /*0af4*/ 	.word	0x00009d30
        /*0af8*/ 	.word	0x00000003
        /*0afc*/ 	.word	0x00000060
        /*0b00*/ 	.short	0x010a
        /*0b02*/ 	.byte	0xff
	.zero		1


	//----- nvinfo : EIATTR_NUM_MBARRIERS
	.align		4
.L_47:
        /*0b04*/ 	.byte	0x03, 0x38
        /*0b06*/ 	.short	0x0027


	//----- nvinfo : EIATTR_EXIT_INSTR_OFFSETS
	.align		4
        /*0b08*/ 	.byte	0x04, 0x1c
        /*0b0a*/ 	.short	(.L_49 - .L_48)


	//   ....[0]....
.L_48:
        /*0b0c*/ 	.word	0x00002c40


	//   ....[1]....
        /*0b10*/ 	.word	0x00003130


	//   ....[2]....
        /*0b14*/ 	.word	0x00003190


	//   ....[3]....
        /*0b18*/ 	.word	0x00004500


	//   ....[4]....
        /*0b1c*/ 	.word	0x000058b0


	//   ....[5]....
        /*0b20*/ 	.word	0x000058f0


	//   ....[6]....
        /*0b24*/ 	.word	0x00008ea0


	//   ....[7]....
        /*0b28*/ 	.word	0x00008f20


	//   ....[8]....
        /*0b2c*/ 	.word	0x00008f50


	//   ....[9]....
        /*0b30*/ 	.word	0x00008fc0


	//----- nvinfo : EIATTR_MAX_THREADS
	.align		4
.L_49:
        /*0b34*/ 	.byte	0x04, 0x05
        /*0b36*/ 	.short	(.L_51 - .L_50)
.L_50:
        /*0b38*/ 	.word	0x00000100
        /*0b3c*/ 	.word	0x00000001
        /*0b40*/ 	.word	0x00000001


	//----- nvinfo : EIATTR_CRS_STACK_SIZE
	.align		4
.L_51:
        /*0b44*/ 	.byte	0x04, 0x1e
        /*0b46*/ 	.short	(.L_53 - .L_52)
.L_52:
        /*0b48*/ 	.word	0x00000000


	//----- nvinfo : EIATTR_CBANK_PARAM_SIZE
	.align		4
.L_53:
        /*0b4c*/ 	.byte	0x03, 0x19
        /*0b4e*/ 	.short	0x0800


	//----- nvinfo : EIATTR_PARAM_CBANK
	.align		4
        /*0b50*/ 	.byte	0x04, 0x0a
        /*0b52*/ 	.short	(.L_55 - .L_54)
	.align		4
.L_54:
        /*0b54*/ 	.word	index@(.nv.constant0._ZN7cutlass13device_kernelINS_4gemm6kernel13GemmUniversalIN4cute5tupleIJiiiiEEENS1_10collective13CollectiveMmaINS1_35MainloopSm100TmaUmmaWarpSpecializedILi6ELi2ELi4ENS5_IJNS4_1CILi4EEENSA_ILi1EEESC_EEEEENS5_IJNSA_ILi128EEESF_NSA_ILi64EEEEEENS_6half_tENS5_IJSC_llEEESI_NS5_IJlSC_lEEENS4_8TiledMMAINS4_8MMA_AtomIJNS4_26SM100_MMA_F16BF16_2x1SM_SSISI_SI_fLi128ELi128ELNS4_4UMMA5MajorE1ELSP_0ELNSO_7ScaleInE0ELSQ_0EEEEEENS4_6LayoutINS5_IJSC_SC_SC_EEENS5_IJNSA_ILi0EEESV_SV_EEEEENS5_IJNS4_10UnderscoreESY_SY_EEEEENS4_18SM100_TMA_2SM_LOADENS4_14ComposedLayoutINS4_7SwizzleILi3ELi4ELi3EEENS4_18smem_ptr_flag_bitsILi16EEENST_INS5_IJSG_NSA_ILi8EEEEEENS5_IJSC_SG_EEEEEEEvNS4_8identityENS4_28SM100_TMA_2SM_LOAD_MULTICASTENS12_IS14_S16_NST_INS5_IJS17_SG_EEENS5_IJSG_SC_EEEEEEEvS1C_EENS_8epilogue10collective18CollectiveEpilogueINS1J_23Sm100TmaWarpSpecializedILi4ELi2ELi16ELb1ELb0EEEJNS5_IJSG_SF_SG_EEENS5_IJNST_ISG_SC_EENST_INS5_IJNSA_ILi16EEENSA_ILi2EEEEEES19_EEEEESI_SK_SI_SK_NS1J_6fusion15FusionCallbacksIS1N_NS1V_17LinearCombinationISI_fSI_fLNS_15FloatRoundStyleE2EEES1O_S1U_JEEENS4_5SM1004TMEM4LOAD26SM100_TMEM_LOAD_32dp32b16xENS4_13SM90_TMA_LOADENS12_INS13_ILi1ELi4ELi3EEES16_NST_INS5_IJS17_S1Q_EEENS5_IJS1Q_SC_EEEEEEENS4_39AutoVectorizingCopyWithAssumedAlignmentILi128EEENS4_14SM90_TMA_STOREES2A_S2C_S2C_EEEvvEEEEvNT_6ParamsE)
        /*0b58*/ 	.short	0x0380
        /*0b5a*/ 	.short	0x0800


	//----- nvinfo : EIATTR_SW_WAR
	.align		4
.L_55:
        /*0b5c*/ 	.byte	0x04, 0x36
        /*0b5e*/ 	.short	(.L_57 - .L_56)
.L_56:
        /*0b60*/ 	.word	0x00000008
.L_57:


//--------------------- .nv.callgraph             --------------------------
	.section	.nv.callgraph,"",@"SHT_CUDA_CALLGRAPH"
	.align	4
	.sectionentsize	8
	.align		4
        /*0000*/ 	.word	0x00000000
	.align		4
        /*0004*/ 	.word	0xffffffff
	.align		4
        /*0008*/ 	.word	index@(_ZN7cutlass13device_kernelINS_4gemm6kernel13GemmUniversalIN4cute5tupleIJiiiiEEENS1_10collective13CollectiveMmaINS1_35MainloopSm100TmaUmmaWarpSpecializedILi6ELi2ELi4ENS5_IJNS4_1CILi4EEENSA_ILi1EEESC_EEEEENS5_IJNSA_ILi128EEESF_NSA_ILi64EEEEEENS_6half_tENS5_IJSC_llEEESI_NS5_IJlSC_lEEENS4_8TiledMMAINS4_8MMA_AtomIJNS4_26SM100_MMA_F16BF16_2x1SM_SSISI_SI_fLi128ELi128ELNS4_4UMMA5MajorE1ELSP_0ELNSO_7ScaleInE0ELSQ_0EEEEEENS4_6LayoutINS5_IJSC_SC_SC_EEENS5_IJNSA_ILi0EEESV_SV_EEEEENS5_IJNS4_10UnderscoreESY_SY_EEEEENS4_18SM100_TMA_2SM_LOADENS4_14ComposedLayoutINS4_7SwizzleILi3ELi4ELi3EEENS4_18smem_ptr_flag_bitsILi16EEENST_INS5_IJSG_NSA_ILi8EEEEEENS5_IJSC_SG_EEEEEEEvNS4_8identityENS4_28SM100_TMA_2SM_LOAD_MULTICASTENS12_IS14_S16_NST_INS5_IJS17_SG_EEENS5_IJSG_SC_EEEEEEEvS1C_EENS_8epilogue10collective18CollectiveEpilogueINS1J_23Sm100TmaWarpSpecializedILi4ELi2ELi16ELb1ELb0EEEJNS5_IJSG_SF_SG_EEENS5_IJNST_ISG_SC_EENST_INS5_IJNSA_ILi16EEENSA_ILi2EEEEEES19_EEEEESI_SK_SI_SK_NS1J_6fusion15FusionCallbacksIS1N_NS1V_17LinearCombinationISI_fSI_fLNS_15FloatRoundStyleE2EEES1O_S1U_JEEENS4_5SM1004TMEM4LOAD26SM100_TMEM_LOAD_32dp32b16xENS4_13SM90_TMA_LOADENS12_INS13_ILi1ELi4ELi3EEES16_NST_INS5_IJS17_S1Q_EEENS5_IJS1Q_SC_EEEEEEENS4_39AutoVectorizingCopyWithAssumedAlignmentILi128EEENS4_14SM90_TMA_STOREES2A_S2C_S2C_EEEvvEEEEvNT_6ParamsE)
	.align		4
        /*000c*/ 	.word	index@(__assertfail)
	.align		4
        /*0010*/ 	.word	0x00000000
	.align		4
        /*0014*/ 	.word	0xfffffffe
	.align		4
        /*0018*/ 	.word	0x00000000
	.align		4
        /*001c*/ 	.word	0xfffffffd
	.align		4
        /*0020*/ 	.word	0x00000000
	.align		4
        /*0024*/ 	.word	0xfffffffc


//--------------------- .nv.constant4             --------------------------
	.section	.nv.constant4,"a",@progbits
	.align	8
	.align		8
.nv.constant4:
        /*0000*/ 	.dword	__assertfail
	.align		8
        /*0008*/ 	.dword	__unnamed_1
	.align		8
        /*0010*/ 	.dword	__unnamed_2
	.align		8
        /*0018*/ 	.dword	_ZN40_INTERNAL_7ad23ed9_4_k_cu_eb96dd50_381744cuda3std3__45__cpo5beginE
	.align		8
        /*0020*/ 	.dword	_ZN40_INTERNAL_7ad23ed9_4_k_cu_eb96dd50_381744cuda3std3__45__cpo3endE
	.align		8
        /*0028*/ 	.dword	_ZN40_INTERNAL_7ad23ed9_4_k_cu_eb96dd50_381744cuda3std3__45__cpo6cbeginE
	.align		8
        /*0030*/ 	.dword	_ZN40_INTERNAL_7ad23ed9_4_k_cu_eb96dd50_381744cuda3std3__45__cpo4cendE
	.align		8
        /*0038*/ 	.dword	_ZN40_INTERNAL_7ad23ed9_4_k_cu_eb96dd50_381744cuda3std3__442_GLOBAL__N__7ad23ed9_4_k_cu_eb96dd50_381746ignoreE
	.align		8
        /*0040*/ 	.dword	_ZN40_INTERNAL_7ad23ed9_4_k_cu_eb96dd50_381744cuda3std3__419piecewise_constructE
	.align		8
        /*0048*/ 	.dword	_ZN40_INTERNAL_7ad23ed9_4_k_cu_eb96dd50_381744cuda3std3__48in_placeE
	.align		8
        /*0050*/ 	.dword	_ZN40_INTERNAL_7ad23ed9_4_k_cu_eb96dd50_381744cuda3std6ranges3__45__cpo4swapE
	.align		8
        /*0058*/ 	.dword	_ZN40_INTERNAL_7ad23ed9_4_k_cu_eb96dd50_381744cuda3std6ranges3__45__cpo9iter_moveE
	.align		8
        /*0060*/ 	.dword	_ZN40_INTERNAL_7ad23ed9_4_k_cu_eb96dd50_381744cute7productE
	.align		8
        /*0068*/ 	.dword	_ZN40_INTERNAL_7ad23ed9_4_k_cu_eb96dd50_381744cute1_E
	.align		8
        /*0070*/ 	.dword	$str$25
	.align		8
        /*0078*/ 	.dword	$str$26
	.align		8
        /*0080*/ 	.dword	$str$27
	.align		8
        /*0088*/ 	.dword	$str$28


//--------------------- .text._ZN7cutlass13device_kernelINS_4gemm6kernel13GemmUniversalIN4cute5tupleIJiiiiEEENS1_10collective13CollectiveMmaINS1_35MainloopSm100TmaUmmaWarpSpecializedILi6ELi2ELi4ENS5_IJNS4_1CILi4EEENSA_ILi1EEESC_EEEEENS5_IJNSA_ILi128EEESF_NSA_ILi64EEEEEENS_6half_tENS5_IJSC_llEEESI_NS5_IJlSC_lEEENS4_8TiledMMAINS4_8MMA_AtomIJNS4_26SM100_MMA_F16BF16_2x1SM_SSISI_SI_fLi128ELi128ELNS4_4UMMA5MajorE1ELSP_0ELNSO_7ScaleInE0ELSQ_0EEEEEENS4_6LayoutINS5_IJSC_SC_SC_EEENS5_IJNSA_ILi0EEESV_SV_EEEEENS5_IJNS4_10UnderscoreESY_SY_EEEEENS4_18SM100_TMA_2SM_LOADENS4_14ComposedLayoutINS4_7SwizzleILi3ELi4ELi3EEENS4_18smem_ptr_flag_bitsILi16EEENST_INS5_IJSG_NSA_ILi8EEEEEENS5_IJSC_SG_EEEEEEEvNS4_8identityENS4_28SM100_TMA_2SM_LOAD_MULTICASTENS12_IS14_S16_NST_INS5_IJS17_SG_EEENS5_IJSG_SC_EEEEEEEvS1C_EENS_8epilogue10collective18CollectiveEpilogueINS1J_23Sm100TmaWarpSpecializedILi4ELi2ELi16ELb1ELb0EEEJNS5_IJSG_SF_SG_EEENS5_IJNST_ISG_SC_EENST_INS5_IJNSA_ILi16EEENSA_ILi2EEEEEES19_EEEEESI_SK_SI_SK_NS1J_6fusion15FusionCallbacksIS1N_NS1V_17LinearCombinationISI_fSI_fLNS_15FloatRoundStyleE2EEES1O_S1U_JEEENS4_5SM1004TMEM4LOAD26SM100_TMEM_LOAD_32dp32b16xENS4_13SM90_TMA_LOADENS12_INS13_ILi1ELi4ELi3EEES16_NST_INS5_IJS17_S1Q_EEENS5_IJS1Q_SC_EEEEEEENS4_39AutoVectorizingCopyWithAssumedAlignmentILi128EEENS4_14SM90_TMA_STOREES2A_S2C_S2C_EEEvvEEEEvNT_6ParamsE --------------------------
	.section	.text._ZN7cutlass13device_kernelINS_4gemm6kernel13GemmUniversalIN4cute5tupleIJiiiiEEENS1_10collective13CollectiveMmaINS1_35MainloopSm100TmaUmmaWarpSpecializedILi6ELi2ELi4ENS5_IJNS4_1CILi4EEENSA_ILi1EEESC_EEEEENS5_IJNSA_ILi128EEESF_NSA_ILi64EEEEEENS_6half_tENS5_IJSC_llEEESI_NS5_IJlSC_lEEENS4_8TiledMMAINS4_8MMA_AtomIJNS4_26SM100_MMA_F16BF16_2x1SM_SSISI_SI_fLi128ELi128ELNS4_4UMMA5MajorE1ELSP_0ELNSO_7ScaleInE0ELSQ_0EEEEEENS4_6LayoutINS5_IJSC_SC_SC_EEENS5_IJNSA_ILi0EEESV_SV_EEEEENS5_IJNS4_10UnderscoreESY_SY_EEEEENS4_18SM100_TMA_2SM_LOADENS4_14ComposedLayoutINS4_7SwizzleILi3ELi4ELi3EEENS4_18smem_ptr_flag_bitsILi16EEENST_INS5_IJSG_NSA_ILi8EEEEEENS5_IJSC_SG_EEEEEEEvNS4_8identityENS4_28SM100_TMA_2SM_LOAD_MULTICASTENS12_IS14_S16_NST_INS5_IJS17_SG_EEENS5_IJSG_SC_EEEEEEEvS1C_EENS_8epilogue10collective18CollectiveEpilogueINS1J_23Sm100TmaWarpSpecializedILi4ELi2ELi16ELb1ELb0EEEJNS5_IJSG_SF_SG_EEENS5_IJNST_ISG_SC_EENST_INS5_IJNSA_ILi16EEENSA_ILi2EEEEEES19_EEEEESI_SK_SI_SK_NS1J_6fusion15FusionCallbacksIS1N_NS1V_17LinearCombinationISI_fSI_fLNS_15FloatRoundStyleE2EEES1O_S1U_JEEENS4_5SM1004TMEM4LOAD26SM100_TMEM_LOAD_32dp32b16xENS4_13SM90_TMA_LOADENS12_INS13_ILi1ELi4ELi3EEES16_NST_INS5_IJS17_S1Q_EEENS5_IJS1Q_SC_EEEEEEENS4_39AutoVectorizingCopyWithAssumedAlignmentILi128EEENS4_14SM90_TMA_STOREES2A_S2C_S2C_EEEvvEEEEvNT_6ParamsE,"ax",@progbits
	.align	128
.text._ZN7cutlass13device_kernelINS_4gemm6kernel13GemmUniversalIN4cute5tupleIJiiiiEEENS1_10collective13CollectiveMmaINS1_35MainloopSm100TmaUmmaWarpSpecializedILi6ELi2ELi4ENS5_IJNS4_1CILi4EEENSA_ILi1EEESC_EEEEENS5_IJNSA_ILi128EEESF_NSA_ILi64EEEEEENS_6half_tENS5_IJSC_llEEESI_NS5_IJlSC_lEEENS4_8TiledMMAINS4_8MMA_AtomIJNS4_26SM100_MMA_F16BF16_2x1SM_SSISI_SI_fLi128ELi128ELNS4_4UMMA5MajorE1ELSP_0ELNSO_7ScaleInE0ELSQ_0EEEEEENS4_6LayoutINS5_IJSC_SC_SC_EEENS5_IJNSA_ILi0EEESV_SV_EEEEENS5_IJNS4_10UnderscoreESY_SY_EEEEENS4_18SM100_TMA_2SM_LOADENS4_14ComposedLayoutINS4_7SwizzleILi3ELi4ELi3EEENS4_18smem_ptr_flag_bitsILi16EEENST_INS5_IJSG_NSA_ILi8EEEEEENS5_IJSC_SG_EEEEEEEvNS4_8identityENS4_28SM100_TMA_2SM_LOAD_MULTICASTENS12_IS14_S16_NST_INS5_IJS17_SG_EEENS5_IJSG_SC_EEEEEEEvS1C_EENS_8epilogue10collective18CollectiveEpilogueINS1J_23Sm100TmaWarpSpecializedILi4ELi2ELi16ELb1ELb0EEEJNS5_IJSG_SF_SG_EEENS5_IJNST_ISG_SC_EENST_INS5_IJNSA_ILi16EEENSA_ILi2EEEEEES19_EEEEESI_SK_SI_SK_NS1J_6fusion15FusionCallbacksIS1N_NS1V_17LinearCombinationISI_fSI_fLNS_15FloatRoundStyleE2EEES1O_S1U_JEEENS4_5SM1004TMEM4LOAD26SM100_TMEM_LOAD_32dp32b16xENS4_13SM90_TMA_LOADENS12_INS13_ILi1ELi4ELi3EEES16_NST_INS5_IJS17_S1Q_EEENS5_IJS1Q_SC_EEEEEEENS4_39AutoVectorizingCopyWithAssumedAlignmentILi128EEENS4_14SM90_TMA_STOREES2A_S2C_S2C_EEEvvEEEEvNT_6ParamsE:
        .type           _ZN7cutlass13device_kernelINS_4gemm6kernel13GemmUniversalIN4cute5tupleIJiiiiEEENS1_10collective13CollectiveMmaINS1_35MainloopSm100TmaUmmaWarpSpecializedILi6ELi2ELi4ENS5_IJNS4_1CILi4EEENSA_ILi1EEESC_EEEEENS5_IJNSA_ILi128EEESF_NSA_ILi64EEEEEENS_6half_tENS5_IJSC_llEEESI_NS5_IJlSC_lEEENS4_8TiledMMAINS4_8MMA_AtomIJNS4_26SM100_MMA_F16BF16_2x1SM_SSISI_SI_fLi128ELi128ELNS4_4UMMA5MajorE1ELSP_0ELNSO_7ScaleInE0ELSQ_0EEEEEENS4_6LayoutINS5_IJSC_SC_SC_EEENS5_IJNSA_ILi0EEESV_SV_EEEEENS5_IJNS4_10UnderscoreESY_SY_EEEEENS4_18SM100_TMA_2SM_LOADENS4_14ComposedLayoutINS4_7SwizzleILi3ELi4ELi3EEENS4_18smem_ptr_flag_bitsILi16EEENST_INS5_IJSG_NSA_ILi8EEEEEENS5_IJSC_SG_EEEEEEEvNS4_8identityENS4_28SM100_TMA_2SM_LOAD_MULTICASTENS12_IS14_S16_NST_INS5_IJS17_SG_EEENS5_IJSG_SC_EEEEEEEvS1C_EENS_8epilogue10collective18CollectiveEpilogueINS1J_23Sm100TmaWarpSpecializedILi4ELi2ELi16ELb1ELb0EEEJNS5_IJSG_SF_SG_EEENS5_IJNST_ISG_SC_EENST_INS5_IJNSA_ILi16EEENSA_ILi2EEEEEES19_EEEEESI_SK_SI_SK_NS1J_6fusion15FusionCallbacksIS1N_NS1V_17LinearCombinationISI_fSI_fLNS_15FloatRoundStyleE2EEES1O_S1U_JEEENS4_5SM1004TMEM4LOAD26SM100_TMEM_LOAD_32dp32b16xENS4_13SM90_TMA_LOADENS12_INS13_ILi1ELi4ELi3EEES16_NST_INS5_IJS17_S1Q_EEENS5_IJS1Q_SC_EEEEEEENS4_39AutoVectorizingCopyWithAssumedAlignmentILi128EEENS4_14SM90_TMA_STOREES2A_S2C_S2C_EEEvvEEEEvNT_6ParamsE,@function
        .size           _ZN7cutlass13device_kernelINS_4gemm6kernel13GemmUniversalIN4cute5tupleIJiiiiEEENS1_10collective13CollectiveMmaINS1_35MainloopSm100TmaUmmaWarpSpecializedILi6ELi2ELi4ENS5_IJNS4_1CILi4EEENSA_ILi1EEESC_EEEEENS5_IJNSA_ILi128EEESF_NSA_ILi64EEEEEENS_6half_tENS5_IJSC_llEEESI_NS5_IJlSC_lEEENS4_8TiledMMAINS4_8MMA_AtomIJNS4_26SM100_MMA_F16BF16_2x1SM_SSISI_SI_fLi128ELi128ELNS4_4UMMA5MajorE1ELSP_0ELNSO_7ScaleInE0ELSQ_0EEEEEENS4_6LayoutINS5_IJSC_SC_SC_EEENS5_IJNSA_ILi0EEESV_SV_EEEEENS5_IJNS4_10UnderscoreESY_SY_EEEEENS4_18SM100_TMA_2SM_LOADENS4_14ComposedLayoutINS4_7SwizzleILi3ELi4ELi3EEENS4_18smem_ptr_flag_bitsILi16EEENST_INS5_IJSG_NSA_ILi8EEEEEENS5_IJSC_SG_EEEEEEEvNS4_8identityENS4_28SM100_TMA_2SM_LOAD_MULTICASTENS12_IS14_S16_NST_INS5_IJS17_SG_EEENS5_IJSG_SC_EEEEEEEvS1C_EENS_8epilogue10collective18CollectiveEpilogueINS1J_23Sm100TmaWarpSpecializedILi4ELi2ELi16ELb1ELb0EEEJNS5_IJSG_SF_SG_EEENS5_IJNST_ISG_SC_EENST_INS5_IJNSA_ILi16EEENSA_ILi2EEEEEES19_EEEEESI_SK_SI_SK_NS1J_6fusion15FusionCallbacksIS1N_NS1V_17LinearCombinationISI_fSI_fLNS_15FloatRoundStyleE2EEES1O_S1U_JEEENS4_5SM1004TMEM4LOAD26SM100_TMEM_LOAD_32dp32b16xENS4_13SM90_TMA_LOADENS12_INS13_ILi1ELi4ELi3EEES16_NST_INS5_IJS17_S1Q_EEENS5_IJS1Q_SC_EEEEEEENS4_39AutoVectorizingCopyWithAssumedAlignmentILi128EEENS4_14SM90_TMA_STOREES2A_S2C_S2C_EEEvvEEEEvNT_6ParamsE,(.L_x_203 - _ZN7cutlass13device_kernelINS_4gemm6kernel13GemmUniversalIN4cute5tupleIJiiiiEEENS1_10collective13CollectiveMmaINS1_35MainloopSm100TmaUmmaWarpSpecializedILi6ELi2ELi4ENS5_IJNS4_1CILi4EEENSA_ILi1EEESC_EEEEENS5_IJNSA_ILi128EEESF_NSA_ILi64EEEEEENS_6half_tENS5_IJSC_llEEESI_NS5_IJlSC_lEEENS4_8TiledMMAINS4_8MMA_AtomIJNS4_26SM100_MMA_F16BF16_2x1SM_SSISI_SI_fLi128ELi128ELNS4_4UMMA5MajorE1ELSP_0ELNSO_7ScaleInE0ELSQ_0EEEEEENS4_6LayoutINS5_IJSC_SC_SC_EEENS5_IJNSA_ILi0EEESV_SV_EEEEENS5_IJNS4_10UnderscoreESY_SY_EEEEENS4_18SM100_TMA_2SM_LOADENS4_14ComposedLayoutINS4_7SwizzleILi3ELi4ELi3EEENS4_18smem_ptr_flag_bitsILi16EEENST_INS5_IJSG_NSA_ILi8EEEEEENS5_IJSC_SG_EEEEEEEvNS4_8identityENS4_28SM100_TMA_2SM_LOAD_MULTICASTENS12_IS14_S16_NST_INS5_IJS17_SG_EEENS5_IJSG_SC_EEEEEEEvS1C_EENS_8epilogue10collective18CollectiveEpilogueINS1J_23Sm100TmaWarpSpecializedILi4ELi2ELi16ELb1ELb0EEEJNS5_IJSG_SF_SG_EEENS5_IJNST_ISG_SC_EENST_INS5_IJNSA_ILi16EEENSA_ILi2EEEEEES19_EEEEESI_SK_SI_SK_NS1J_6fusion15FusionCallbacksIS1N_NS1V_17LinearCombinationISI_fSI_fLNS_15FloatRoundStyleE2EEES1O_S1U_JEEENS4_5SM1004TMEM4LOAD26SM100_TMEM_LOAD_32dp32b16xENS4_13SM90_TMA_LOADENS12_INS13_ILi1ELi4ELi3EEES16_NST_INS5_IJS17_S1Q_EEENS5_IJS1Q_SC_EEEEEEENS4_39AutoVectorizingCopyWithAssumedAlignmentILi128EEENS4_14SM90_TMA_STOREES2A_S2C_S2C_EEEvvEEEEvNT_6ParamsE)
        .other          _ZN7cutlass13device_kernelINS_4gemm6kernel13GemmUniversalIN4cute5tupleIJiiiiEEENS1_10collective13CollectiveMmaINS1_35MainloopSm100TmaUmmaWarpSpecializedILi6ELi2ELi4ENS5_IJNS4_1CILi4EEENSA_ILi1EEESC_EEEEENS5_IJNSA_ILi128EEESF_NSA_ILi64EEEEEENS_6half_tENS5_IJSC_llEEESI_NS5_IJlSC_lEEENS4_8TiledMMAINS4_8MMA_AtomIJNS4_26SM100_MMA_F16BF16_2x1SM_SSISI_SI_fLi128ELi128ELNS4_4UMMA5MajorE1ELSP_0ELNSO_7ScaleInE0ELSQ_0EEEEEENS4_6LayoutINS5_IJSC_SC_SC_EEENS5_IJNSA_ILi0EEESV_SV_EEEEENS5_IJNS4_10UnderscoreESY_SY_EEEEENS4_18SM100_TMA_2SM_LOADENS4_14ComposedLayoutINS4_7SwizzleILi3ELi4ELi3EEENS4_18smem_ptr_flag_bitsILi16EEENST_INS5_IJSG_NSA_ILi8EEEEEENS5_IJSC_SG_EEEEEEEvNS4_8identityENS4_28SM100_TMA_2SM_LOAD_MULTICASTENS12_IS14_S16_NST_INS5_IJS17_SG_EEENS5_IJSG_SC_EEEEEEEvS1C_EENS_8epilogue10collective18CollectiveEpilogueINS1J_23Sm100TmaWarpSpecializedILi4ELi2ELi16ELb1ELb0EEEJNS5_IJSG_SF_SG_EEENS5_IJNST_ISG_SC_EENST_INS5_IJNSA_ILi16EEENSA_ILi2EEEEEES19_EEEEESI_SK_SI_SK_NS1J_6fusion15FusionCallbacksIS1N_NS1V_17LinearCombinationISI_fSI_fLNS_15FloatRoundStyleE2EEES1O_S1U_JEEENS4_5SM1004TMEM4LOAD26SM100_TMEM_LOAD_32dp32b16xENS4_13SM90_TMA_LOADENS12_INS13_ILi1ELi4ELi3EEES16_NST_INS5_IJS17_S1Q_EEENS5_IJS1Q_SC_EEEEEEENS4_39AutoVectorizingCopyWithAssumedAlignmentILi128EEENS4_14SM90_TMA_STOREES2A_S2C_S2C_EEEvvEEEEvNT_6ParamsE,@"STO_CUDA_ENTRY STV_DEFAULT"
_ZN7cutlass13device_kernelINS_4gemm6kernel13GemmUniversalIN4cute5tupleIJiiiiEEENS1_10collective13CollectiveMmaINS1_35MainloopSm100TmaUmmaWarpSpecializedILi6ELi2ELi4ENS5_IJNS4_1CILi4EEENSA_ILi1EEESC_EEEEENS5_IJNSA_ILi128EEESF_NSA_ILi64EEEEEENS_6half_tENS5_IJSC_llEEESI_NS5_IJlSC_lEEENS4_8TiledMMAINS4_8MMA_AtomIJNS4_26SM100_MMA_F16BF16_2x1SM_SSISI_SI_fLi128ELi128ELNS4_4UMMA5MajorE1ELSP_0ELNSO_7ScaleInE0ELSQ_0EEEEEENS4_6LayoutINS5_IJSC_SC_SC_EEENS5_IJNSA_ILi0EEESV_SV_EEEEENS5_IJNS4_10UnderscoreESY_SY_EEEEENS4_18SM100_TMA_2SM_LOADENS4_14ComposedLayoutINS4_7SwizzleILi3ELi4ELi3EEENS4_18smem_ptr_flag_bitsILi16EEENST_INS5_IJSG_NSA_ILi8EEEEEENS5_IJSC_SG_EEEEEEEvNS4_8identityENS4_28SM100_TMA_2SM_LOAD_MULTICASTENS12_IS14_S16_NST_INS5_IJS17_SG_EEENS5_IJSG_SC_EEEEEEEvS1C_EENS_8epilogue10collective18CollectiveEpilogueINS1J_23Sm100TmaWarpSpecializedILi4ELi2ELi16ELb1ELb0EEEJNS5_IJSG_SF_SG_EEENS5_IJNST_ISG_SC_EENST_INS5_IJNSA_ILi16EEENSA_ILi2EEEEEES19_EEEEESI_SK_SI_SK_NS1J_6fusion15FusionCallbacksIS1N_NS1V_17LinearCombinationISI_fSI_fLNS_15FloatRoundStyleE2EEES1O_S1U_JEEENS4_5SM1004TMEM4LOAD26SM100_TMEM_LOAD_32dp32b16xENS4_13SM90_TMA_LOADENS12_INS13_ILi1ELi4ELi3EEES16_NST_INS5_IJS17_S1Q_EEENS5_IJS1Q_SC_EEEEEEENS4_39AutoVectorizingCopyWithAssumedAlignmentILi128EEENS4_14SM90_TMA_STOREES2A_S2C_S2C_EEEvvEEEEvNT_6ParamsE:
[----:B------:R-:W1:Y:S01]  /*0000*/  LDC R1, c[0x0][0x37c] ;  /* 0x0000df00ff017b82 */ /* 0x000e620000000800 */
[----:B------:R-:W2:Y:S01]  /*0010*/  S2R R60, SR_TID.X ;  /* 0x00000000003c7919 */ /* 0x000ea20000002100 */
[----:B------:R-:W3:Y:S06]  /*0020*/  LDCU.64 UR8, c[0x0][0x890] ;  /* 0x00011200ff0877ac */ /* 0x000eec0008000a00 */
[----:B------:R-:W4:Y:S01]  /*0030*/  S2UR UR47, SR_CgaCtaId ;  /* 0x00000000002f79c3 */ /* 0x000f220000008800 */
[----:B------:R-:W-:Y:S02]  /*0040*/  PRMT R46, RZ, 0x7610, R46 ;  /* 0x00007610ff2e7816 */ /* 0x000fe4000000002e */
[----:B------:R-:W-:Y:S01]  /*0050*/  ELECT P1, URZ, PT ;  /* 0x0000000000ff782f */ /* 0x000fe20003820000 */
[----:B---3--:R-:W-:-:S04]  /*0060*/  UISETP.NE.U32.AND UP0, UPT, UR8, URZ, UPT ;  /* 0x000000ff0800728c */ /* 0x008fc8000bf05070 */
[----:B------:R-:W-:Y:S02]  /*0070*/  UISETP.NE.AND.EX UP0, UPT, UR9, URZ, UPT, UP0 ;  /* 0x000000ff0900728c */ /* 0x000fe4000bf05300 */
[----:B----4-:R-:W-:Y:S02]  /*0080*/  ULOP3.LUT UR48, UR47, 0x1, URZ, 0xc0, !UPT ;  /* 0x000000012f307892 */ /* 0x010fe4000f8ec0ff */
[----:B------:R-:W-:Y:S01]  /*0090*/  ULOP3.LUT UR49, UR47, 0x1, URZ, 0x3c, !UPT ;  /* 0x000000012f317892 */ /* 0x000fe2000f8e3cff */
[----:B--2---:R-:W-:-:S05]  /*00a0*/  SHF.R.U32.HI R47, RZ, 0x5, R60 ;  /* 0x00000005ff2f7819 */ /* 0x004fca000001163c */
[----:B------:R-:W2:Y:S02]  /*00b0*/  SHFL.IDX PT, R0, R47, RZ, 0x1f ;  /* 0x00001fff2f007589 */ /* 0x000ea400000e0000 */
[----:B--2---:R-:W-:Y:S01]  /*00c0*/  R2UR UR18, R0 ;  /* 0x00000000001272ca */ /* 0x004fe200000e0000 */
[----:B-1----:R-:W-:-:S14]  /*00d0*/  BRA.U UP0, `(.L_x_0) ;  /* 0x0000000100307547 */ /* 0x002fdc000b800000 */
[----:B------:R-:W1:Y:S02]  /*00e0*/  LDCU.64 UR4, c[0x0][0x888] ;  /* 0x00011100ff0477ac */ /* 0x000e640008000a00 */
[----:B-1----:R-:W-:-:S04]  /*00f0*/  UISETP.NE.U32.AND UP0, UPT, UR4, URZ, UPT ;  /* 0x000000ff0400728c */ /* 0x002fc8000bf05070 */
[----:B------:R-:W-:-:S09]  /*0100*/  UISETP.NE.AND.EX UP0, UPT, UR5, URZ, UPT, UP0 ;  /* 0x000000ff0500728c */ /* 0x000fd2000bf05300 */
[----:B------:R-:W-:Y:S05]  /*0110*/  BRA.U !UP0, `(.L_x_1) ;  /* 0x0000000108147547 */ /* 0x000fea000b800000 */
[----:B------:R-:W1:Y:S01]  /*0120*/  LDC.64 R2, c[0x0][0x888] ;  /* 0x00022200ff027b82 */ /* 0x000e620000000a00 */
[----:B------:R-:W1:Y:S02]  /*0130*/  LDCU.64 UR4, c[0x0][0x358] ;  /* 0x00006b00ff0477ac */ /* 0x000e640008000a00 */
[----:B-1----:R1:W5:Y:S01]  /*0140*/  LDG.E R27, desc[UR4][R2.64] ;  /* 0x00000004021b7981 */ /* 0x002362000c1e1900 */
[----:B------:R-:W-:Y:S01]  /*0150*/  HFMA2 R46, -RZ, RZ, 0, 5.9604644775390625e-08 ;  /* 0x00000001ff2e7431 */ /* 0x000fe200000001ff */
[----:B------:R-:W-:Y:S05]  /*0160*/  BRA `(.L_x_0) ;  /* 0x00000000000c7947 */ /* 0x000fea0003800000 */
.L_x_1:
[----:B------:R-:W1:Y:S01]  /*0170*/  LDCU UR4, c[0x0][0x880] ;  /* 0x00011000ff0477ac */ /* 0x000e620008000800 */
[----:B------:R-:W-:Y:S01]  /*0180*/  HFMA2 R46, -RZ, RZ, 0, 5.9604644775390625e-08 ;  /* 0x00000001ff2e7431 */ /* 0x000fe200000001ff */
[----:B-1----:R-:W-:-:S07]  /*0190*/  MOV R27, UR4 ;  /* 0x00000004001b7c02 */ /* 0x002fce0008000f00 */
.L_x_0:
[----:B------:R-:W2:Y:S02]  /*01a0*/  LDCU.64 UR4, c[0x0][0x8b0] ;  /* 0x00011600ff0477ac */ /* 0x000ea40008000a00 */
[----:B--2---:R-:W-:-:S04]  /*01b0*/  UISETP.NE.U32.AND UP0, UPT, UR4, URZ, UPT ;  /* 0x000000ff0400728c */ /* 0x004fc8000bf05070 */
[----:B------:R-:W-:-:S09]  /*01c0*/  UISETP.NE.AND.EX UP0, UPT, UR5, URZ, UPT, UP0 ;  /* 0x000000ff0500728c */ /* 0x000fd2000bf05300 */
[----:B------:R-:W-:Y:S05]  /*01d0*/  BRA.U UP0, `(.L_x_2) ;  /* 0x0000000100287547 */ /* 0x000fea000b800000 */
[----:B------:R-:W2:Y:S02]  /*01e0*/  LDCU.64 UR4, c[0x0][0x8a8] ;  /* 0x00011500ff0477ac */ /* 0x000ea40008000a00 */
[----:B--2---:R-:W-:-:S04]  /*01f0*/  UISETP.NE.U32.AND UP0, UPT, UR4, URZ, UPT ;  /* 0x000000ff0400728c */ /* 0x004fc8000bf05070 */
[----:B------:R-:W-:-:S09]  /*0200*/  UISETP.NE.AND.EX UP0, UPT, UR5, URZ, UPT, UP0 ;  /* 0x000000ff0500728c */ /* 0x000fd2000bf05300 */
[----:B------:R-:W-:Y:S05]  /*0210*/  BRA.U !UP0, `(.L_x_3) ;  /* 0x0000000108107547 */ /* 0x000fea000b800000 */
[----:B------:R-:W2:Y:S01]  /*0220*/  LDC.64 R24, c[0x0][0x8a8] ;  /* 0x00022a00ff187b82 */ /* 0x000ea20000000a00 */
[----:B------:R-:W2:Y:S02]  /*0230*/  LDCU.64 UR4, c[0x0][0x358] ;  /* 0x00006b00ff0477ac */ /* 0x000ea40008000a00 */
[----:B--2---:R2:W5:Y:S01]  /*0240*/  LDG.E R24, desc[UR4][R24.64] ;  /* 0x0000000418187981 */ /* 0x004562000c1e1900 */
[----:B------:R-:W-:Y:S05]  /*0250*/  BRA `(.L_x_2) ;  /* 0x0000000000087947 */ /* 0x000fea0003800000 */
.L_x_3:
[----:B------:R-:W2:Y:S02]  /*0260*/  LDCU UR4, c[0x0][0x8a0] ;  /* 0x00011400ff0477ac */ /* 0x000ea40008000800 */
[----:B--2---:R-:W-:Y:S02]  /*0270*/  MOV R24, UR4 ;  /* 0x0000000400187c02 */ /* 0x004fe40008000f00 */
.L_x_2:
[----:B------:R-:W-:Y:S01]  /*0280*/  IMAD.U32 R0, RZ, RZ, UR18 ;  /* 0x00000012ff007e24 */ /* 0x000fe2000f8e00ff */
[----:B------:R-:W-:Y:S04]  /*0290*/  BSSY.RECONVERGENT B0, `(.L_x_4) ;  /* 0x000000c000007945 */ /* 0x000fe80003800200 */
[C---:B------:R-:W-:Y:S02]  /*02a0*/  ISETP.NE.OR P2, PT, R0.reuse, 0x1, !P1 ;  /* 0x000000010000780c */ /* 0x040fe40004f45670 */
[----:B------:R-:W-:-:S11]  /*02b0*/  ISETP.NE.OR P0, PT, R0, 0x3, !P1 ;  /* 0x000000030000780c */ /* 0x000fd60004f05670 */
[----:B------:R-:W-:Y:S05]  /*02c0*/  @P2 BRA `(.L_x_5) ;  /* 0x0000000000202947 */ /* 0x000fea0003800000 */
[----:B------:R-:W3:Y:S02]  /*02d0*/  LDCU.64 UR4, c[0x0][0x348] ;  /* 0x00006900ff0477ac */ /* 0x000ee40008000a00 */
[----:B---3--:R-:W-:Y:S02]  /*02e0*/  UIADD3 UR6, UP1, UPT, UR4, 0x80, URZ ;  /* 0x0000008004067890 */ /* 0x008fe4000ff3e0ff */
[----:B------:R-:W-:Y:S02]  /*02f0*/  UIADD3 UR4, UP0, UPT, UR4, 0x180, URZ ;  /* 0x0000018004047890 */ /* 0x000fe4000ff1e0ff */
[----:B------:R-:W-:Y:S02]  /*0300*/  UIADD3.X UR7, UPT, UPT, URZ, UR5, URZ, UP1, !UPT ;  /* 0x00000005ff077290 */ /* 0x000fe40008ffe4ff */
[----:B------:R-:W-:-:S07]  /*0310*/  UIADD3.X UR5, UPT, UPT, URZ, UR5, URZ, UP0, !UPT ;  /* 0x00000005ff057290 */ /* 0x000fce00087fe4ff */
[----:B------:R3:W-:Y:S02]  /*0320*/  UTMACCTL.PF [UR6] ;  /* 0x00000000060079b9 */ /* 0x0007e40008040000 */
[----:B------:R3:W-:Y:S02]  /*0330*/  UTMACCTL.PF [UR4] ;  /* 0x00000000040079b9 */ /* 0x0007e40008040000 */
[----:B---3--:R-:W-:Y:S01]  /*0340*/  NOP ;  /* 0x0000000000007918 */ /* 0x008fe20000000000 */
.L_x_5:
[----:B------:R-:W-:Y:S05]  /*0350*/  BSYNC.RECONVERGENT B0 ;  /* 0x0000000000007941 */ /* 0x000fea0003800200 */
.L_x_4:
[----:B------:R-:W-:Y:S04]  /*0360*/  BSSY.RECONVERGENT B0, `(.L_x_6) ;  /* 0x000000a000007945 */ /* 0x000fe80003800200 */
        /* <DEDUP_REMOVED lines=9> */
.L_x_7:
[----:B------:R-:W-:Y:S05]  /*0400*/  BSYNC.RECONVERGENT B0 ;  /* 0x0000000000007941 */ /* 0x000fea0003800200 */
.L_x_6:
[----:B------:R-:W3:Y:S01]  /*0410*/  LDCU.64 UR4, c[0x0][0x888] ;  /* 0x00011100ff0477ac */ /* 0x000ee20008000a00 */
[----:B------:R-:W-:Y:S02]  /*0420*/  UISETP.EQ.U32.AND UP2, UPT, UR8, URZ, UPT ;  /* 0x000000ff0800728c */ /* 0x000fe4000bf42070 */
[----:B------:R-:W-:Y:S02]  /*0430*/  UPLOP3.LUT UP4, UPT, UPT, UPT, UPT, 0x80, 0x8 ;  /* 0x000000000008789c */ /* 0x000fe40003f8f070 */
[----:B---3--:R-:W-:-:S04]  /*0440*/  UISETP.NE.U32.AND UP0, UPT, UR4, URZ, UPT ;  /* 0x000000ff0400728c */ /* 0x008fc8000bf05070 */
[----:B------:R-:W-:-:S04]  /*0450*/  UISETP.NE.AND.EX UP1, UPT, UR5, URZ, UPT, UP0 ;  /* 0x000000ff0500728c */ /* 0x000fc8000bf25300 */
[----:B------:R-:W-:-:S04]  /*0460*/  UISETP.EQ.OR.EX UP3, UPT, UR9, URZ, !UP1, UP2 ;  /* 0x000000ff0900728c */ /* 0x000fc8000cf62720 */
[----:B------:R-:W-:-:S06]  /*0470*/  UP2UR UR4, UPR, URZ, 0x8 ;  /* 0x00000008ff047883 */ /* 0x000fcc0008000000 */
[----:B------:R-:W-:Y:S01]  /*0480*/  MOV R51, UR4 ;  /* 0x0000000400337c02 */ /* 0x000fe20008000f00 */
[----:B------:R-:W-:Y:S06]  /*0490*/  BRA.U !UP3, `(.L_x_8) ;  /* 0x000000010b207547 */ /* 0x000fec000b800000 */
[----:B------:R-:W-:Y:S01]  /*04a0*/  UISETP.NE.U32.AND UP2, UPT, UR8, URZ, UPT ;  /* 0x000000ff0800728c */ /* 0x000fe2000bf45070 */
[----:B-----5:R-:W-:Y:S01]  /*04b0*/  FSETP.NEU.AND P0, PT, R27, RZ, PT ;  /* 0x000000ff1b00720b */ /* 0x020fe20003f0d000 */
[----:B------:R-:W-:Y:S02]  /*04c0*/  USEL UR4, URZ, 0xffffffff, UP1 ;  /* 0xffffffffff047887 */ /* 0x000fe40008800000 */
[----:B------:R-:W-:-:S10]  /*04d0*/  UISETP.NE.AND.EX UP2, UPT, UR9, URZ, UPT, UP2 ;  /* 0x000000ff0900728c */ /* 0x000fd4000bf45320 */
[----:B------:R-:W-:Y:S01]  /*04e0*/  VOTEU.ANY UP0, P0 ;  /* 0x0000000000ff7886 */ /* 0x000fe20000000100 */
[----:B------:R-:W-:-:S04]  /*04f0*/  @!UP2 USEL UR4, URZ, 0xffffffff, UP0 ;  /* 0xffffffffff04a887 */ /* 0x000fc80008000000 */
[----:B------:R-:W-:-:S04]  /*0500*/  ULOP3.LUT UR4, UR4, 0x1, URZ, 0xc0, !UPT ;  /* 0x0000000104047892 */ /* 0x000fc8000f8ec0ff */
[----:B------:R-:W-:-:S11]  /*0510*/  UISETP.NE.U32.AND UP4, UPT, UR4, 0x1, UPT ;  /* 0x000000010400788c */ /* 0x000fd6000bf85070 */
.L_x_8:
[----:B------:R-:W3:Y:S01]  /*0520*/  SHFL.IDX PT, R0, R47, RZ, 0x1f ;  /* 0x00001fff2f007589 */ /* 0x000ee200000e0000 */
[----:B------:R-:W-:-:S04]  /*0530*/  UISETP.NE.AND UP0, UPT, UR18, 0x2, UPT ;  /* 0x000000021200788c */ /* 0x000fc8000bf05270 */
[----:B------:R-:W-:Y:S02]  /*0540*/  UISETP.EQ.AND UP2, UPT, UR48, URZ, !UP0 ;  /* 0x000000ff3000728c */ /* 0x000fe4000c742270 */
[----:B------:R-:W-:-:S04]  /*0550*/  USEL UR55, URZ, 0x1, UP0 ;  /* 0x00000001ff377887 */ /* 0x000fc80008000000 */
[----:B------:R-:W-:Y:S02]  /*0560*/  PLOP3.LUT P3, PT, P1, PT, UP2, 0x80, 0x8 ;  /* 0x000000000008781c */ /* 0x000fe40000f6f028 */
[----:B---3--:R-:W-:-:S13]  /*0570*/  ISETP.NE.AND P0, PT, R0, RZ, PT ;  /* 0x000000ff0000720c */ /* 0x008fda0003f05270 */
[----:B------:R-:W-:Y:S05]  /*0580*/  @P0 BRA `(.L_x_9) ;  /* 0x0000000000640947 */ /* 0x000fea0003800000 */
[----:B------:R-:W-:Y:S01]  /*0590*/  UMOV UR4, 0x400 ;  /* 0x0000040000047882 */ /* 0x000fe20000000000 */
[----:B------:R-:W-:Y:S01]  /*05a0*/  UMOV UR8, 0x1 ;  /* 0x0000000100087882 */ /* 0x000fe20000000000 */
[----:B------:R-:W-:Y:S01]  /*05b0*/  UMOV UR6, 0x2 ;  /* 0x0000000200067882 */ /* 0x000fe20000000000 */
[----:B------:R-:W-:Y:S02]  /*05c0*/  ULEA UR4, UR47, UR4, 0x18 ;  /* 0x000000042f047291 */ /* 0x000fe4000f8ec0ff */
[----:B------:R-:W-:-:S04]  /*05d0*/  UIADD3 UR8, UPT, UPT, -UR8, 0x100000, URZ ;  /* 0x0010000008087890 */ /* 0x000fc8000fffe1ff */
[----:B------:R-:W-:Y:S02]  /*05e0*/  USHF.L.U32 UR9, UR8, 0xb, URZ ;  /* 0x0000000b08097899 */ /* 0x000fe400080006ff */
[----:B------:R-:W-:Y:S02]  /*05f0*/  USHF.L.U32 UR8, UR8, 0x1, URZ ;  /* 0x0000000108087899 */ /* 0x000fe400080006ff */
[----:B------:R-:W-:-:S04]  /*0600*/  UIADD3 UR6, UPT, UPT, -UR6, 0x100000, URZ ;  /* 0x0010000006067890 */ /* 0x000fc8000fffe1ff */
[----:B------:R-:W-:Y:S02]  /*0610*/  USHF.L.U32 UR7, UR6, 0xb, URZ ;  /* 0x0000000b06077899 */ /* 0x000fe400080006ff */
[----:B------:R-:W-:Y:S01]  /*0620*/  USHF.L.U32 UR6, UR6, 0x1, URZ ;  /* 0x0000000106067899 */ /* 0x000fe200080006ff */
[----:B------:R-:W-:Y:S01]  /*0630*/  ELECT P0, URZ, PT ;  /* 0x0000000000ff782f */ /* 0x000fe20003800000 */
[----:B------:R-:W3:Y:S02]  /*0640*/  FENCE.VIEW.ASYNC.S ;  /* 0x00000000000073c6 */ /* 0x000ee40000000000 */
[----:B---3--:R3:W4:Y:S08]  /*0650*/  SYNCS.EXCH.64 URZ, [UR4], UR8 ;  /* 0x0000000804ff75b2 */ /* 0x0087300008000100 */
[----:B------:R3:W1:Y:S01]  /*0660*/  SYNCS.EXCH.64 URZ, [UR4+0x30], UR6 ;  /* 0x0000300604ff75b2 */ /* 0x0006620008000100 */
        /* <DEDUP_REMOVED lines=10> */
[----:B------:R-:W-:Y:S01]  /*0710*/  NOP ;  /* 0x0000000000007918 */ /* 0x000fe20000000000 */
.L_x_9:
[----:B------:R-:W2:Y:S01]  /*0720*/  SHFL.IDX PT, R0, R47, RZ, 0x1f ;  /* 0x00001fff2f007589 */ /* 0x000ea200000e0000 */
[----:B------:R-:W-:Y:S01]  /*0730*/  NOP ;  /* 0x0000000000007918 */ /* 0x000fe20000000000 */
[----:B--2---:R-:W-:-:S13]  /*0740*/  ISETP.NE.AND P0, PT, R0, 0x1, PT ;  /* 0x000000010000780c */ /* 0x004fda0003f05270 */
[----:B------:R-:W-:Y:S05]  /*0750*/  @P0 BRA `(.L_x_10) ;  /* 0x0000000000540947 */ /* 0x000fea0003800000 */
[----:B---3--:R-:W-:Y:S01]  /*0760*/  UMOV UR4, 0x400 ;  /* 0x0000040000047882 */ /* 0x008fe20000000000 */
        /* <DEDUP_REMOVED lines=10> */
[----:B------:R-:W2:Y:S02]  /*0810*/  FENCE.VIEW.ASYNC.S ;  /* 0x00000000000073c6 */ /* 0x000ea40000000000 */
[----:B--2---:R2:W3:Y:S08]  /*0820*/  SYNCS.EXCH.64 URZ, [UR4+0x60], UR8 ;  /* 0x0000600804ff75b2 */ /* 0x0044f00008000100 */
        /* <DEDUP_REMOVED lines=8> */
.L_x_10:
[----:B------:R-:W4:Y:S01]  /*08b0*/  SHFL.IDX PT, R0, R47, RZ, 0x1f ;  /* 0x00001fff2f007589 */ /* 0x000f2200000e0000 */
[----:B------:R-:W-:Y:S01]  /*08c0*/  NOP ;  /* 0x0000000000007918 */ /* 0x000fe20000000000 */
[----:B----4-:R-:W-:-:S13]  /*08d0*/  ISETP.NE.AND P0, PT, R0, 0x3, PT ;  /* 0x000000030000780c */ /* 0x010fda0003f05270 */
[----:B------:R-:W-:Y:S05]  /*08e0*/  @P0 BRA `(.L_x_11) ;  /* 0x00000000002c0947 */ /* 0x000fea0003800000 */
[----:B--23--:R-:W-:Y:S01]  /*08f0*/  UMOV UR6, 0x400 ;  /* 0x0000040000067882 */ /* 0x00cfe20000000000 */
[----:B------:R-:W-:Y:S01]  /*0900*/  UMOV UR4, 0x20 ;  /* 0x0000002000047882 */ /* 0x000fe20000000000 */
[----:B------:R-:W-:Y:S02]  /*0910*/  ULEA UR6, UR47, UR6, 0x18 ;  /* 0x000000062f067291 */ /* 0x000fe4000f8ec0ff */
[----:B------:R-:W-:-:S04]  /*0920*/  UIADD3 UR4, UPT, UPT, -UR4, 0x100000, URZ ;  /* 0x0010000004047890 */ /* 0x000fc8000fffe1ff */
[----:B------:R-:W-:Y:S02]  /*0930*/  USHF.L.U32 UR5, UR4, 0xb, URZ ;  /* 0x0000000b04057899 */ /* 0x000fe400080006ff */
[----:B------:R-:W-:Y:S01]  /*0940*/  USHF.L.U32 UR4, UR4, 0x1, URZ ;  /* 0x0000000104047899 */ /* 0x000fe200080006ff */
[----:B------:R-:W-:Y:S01]  /*0950*/  ELECT P0, URZ, PT ;  /* 0x0000000000ff782f */ /* 0x000fe20003800000 */
[----:B------:R-:W2:Y:S10]  /*0960*/  FENCE.VIEW.ASYNC.S ;  /* 0x00000000000073c6 */ /* 0x000eb40000000000 */
[----:B--2---:R4:W2:Y:S01]  /*0970*/  SYNCS.EXCH.64 URZ, [UR6+0xa0], UR4 ;  /* 0x0000a00406ff75b2 */ /* 0x0048a20008000100 */
[----:B------:R4:W3:Y:S02]  /*0980*/  SYNCS.EXCH.64 URZ, [UR6+0xa8], UR4 ;  /* 0x0000a80406ff75b2 */ /* 0x0008e40008000100 */
[----:B----4-:R-:W-:Y:S01]  /*0990*/  NOP ;  /* 0x0000000000007918 */ /* 0x010fe20000000000 */
.L_x_11:
[----:B------:R-:W4:Y:S01]  /*09a0*/  SHFL.IDX PT, R0, R47, RZ, 0x1f ;  /* 0x00001fff2f007589 */ /* 0x000f2200000e0000 */
[----:B------:R-:W-:Y:S01]  /*09b0*/  NOP ;  /* 0x0000000000007918 */ /* 0x000fe20000000000 */
[----:B----4-:R-:W-:-:S13]  /*09c0*/  ISETP.NE.AND P0, PT, R0, 0x4, PT ;  /* 0x000000040000780c */ /* 0x010fda0003f05270 */
[----:B------:R-:W-:Y:S05]  /*09d0*/  @P0 BRA `(.L_x_12) ;  /* 0x0000000000480947 */ /* 0x000fea0003800000 */
[----:B--23--:R-:W-:Y:S01]  /*09e0*/  UMOV UR4, 0x3a0 ;  /* 0x000003a000047882 */ /* 0x00cfe20000000000 */
[----:B------:R-:W-:Y:S01]  /*09f0*/  UMOV UR6, 0x400 ;  /* 0x0000040000067882 */ /* 0x000fe20000000000 */
[----:B------:R-:W-:Y:S01]  /*0a00*/  USEL UR4, UR4, 0x320, UP4 ;  /* 0x0000032004047887 */ /* 0x000fe2000a000000 */
        /* <DEDUP_REMOVED lines=10> */
[----:B--2---:R4:W2:Y:S08]  /*0ab0*/  SYNCS.EXCH.64 URZ, [UR6+0xb0], UR8 ;  /* 0x0000b00806ff75b2 */ /* 0x0048b00008000100 */
[----:B------:R4:W3:Y:S01]  /*0ac0*/  SYNCS.EXCH.64 URZ, [UR6+0xc0], UR4 ;  /* 0x0000c00406ff75b2 */ /* 0x0008e20008000100 */
[----:B------:R4:W1:Y:S01]  /*0ad0*/  SYNCS.EXCH.64 URZ, [UR6+0xb8], UR8 ;  /* 0x0000b80806ff75b2 */ /* 0x0008620008000100 */
[----:B------:R4:W1:Y:S02]  /*0ae0*/  SYNCS.EXCH.64 URZ, [UR6+0xc8], UR4 ;  /* 0x0000c80406ff75b2 */ /* 0x0008640008000100 */
[----:B----4-:R-:W-:Y:S01]  /*0af0*/  NOP ;  /* 0x0000000000007918 */ /* 0x010fe20000000000 */
.L_x_12:
[----:B------:R-:W4:Y:S01]  /*0b00*/  SHFL.IDX PT, R0, R47, RZ, 0x1f ;  /* 0x00001fff2f007589 */ /* 0x000f2200000e0000 */
[----:B------:R-:W-:Y:S01]  /*0b10*/  NOP ;  /* 0x0000000000007918 */ /* 0x000fe20000000000 */
[----:B----4-:R-:W-:-:S13]  /*0b20*/  ISETP.NE.AND P0, PT, R0, 0x5, PT ;  /* 0x000000050000780c */ /* 0x010fda0003f05270 */
[----:B------:R-:W-:Y:S05]  /*0b30*/  @P0 BRA `(.L_x_13) ;  /* 0x0000000000540947 */ /* 0x000fea0003800000 */
[----:B--23--:R-:W-:Y:S01]  /*0b40*/  UMOV UR4, 0x400 ;  /* 0x0000040000047882 */ /* 0x00cfe20000000000 */
        /* <DEDUP_REMOVED lines=14> */
[----:B------:R4:W1:Y:S01]  /*0c30*/  SYNCS.EXCH.64 URZ, [UR4+0xf8], UR8 ;  /* 0x0000f80804ff75b2 */ /* 0x0008620008000100 */
[----:B------:R4:W1:Y:S01]  /*0c40*/  SYNCS.EXCH.64 URZ, [UR4+0xe0], UR6 ;  /* 0x0000e00604ff75b2 */ /* 0x0008620008000100 */
[----:B------:R4:W1:Y:S01]  /*0c50*/  SYNCS.EXCH.64 URZ, [UR4+0x100], UR8 ;  /* 0x0001000804ff75b2 */ /* 0x0008620008000100 */
[----:B------:R4:W1:Y:S01]  /*0c60*/  SYNCS.EXCH.64 URZ, [UR4+0xe8], UR6 ;  /* 0x0000e80604ff75b2 */ /* 0x0008620008000100 */
[----:B------:R4:W1:Y:S02]  /*0c70*/  SYNCS.EXCH.64 URZ, [UR4+0x108], UR8 ;  /* 0x0001080804ff75b2 */ /* 0x0008640008000100 */
[----:B----4-:R-:W-:Y:S01]  /*0c80*/  NOP ;  /* 0x0000000000007918 */ /* 0x010fe20000000000 */
.L_x_13:
[----:B------:R-:W4:Y:S01]  /*0c90*/  SHFL.IDX PT, R0, R47, RZ, 0x1f ;  /* 0x00001fff2f007589 */ /* 0x000f2200000e0000 */
[----:B------:R-:W-:Y:S01]  /*0ca0*/  ISETP.NE.OR P1, PT, RZ, UR18, !P1 ;  /* 0x00000012ff007c0c */ /* 0x000fe2000cf25670 */
        /* <DEDUP_REMOVED lines=12> */
[----:B------:R4:W3:Y:S01]  /*0d70*/  SYNCS.EXCH.64 URZ, [UR4+0x120], UR6 ;  /* 0x0001200604ff75b2 */ /* 0x0008e20008000100 */
[----:B------:R4:W1:Y:S01]  /*0d80*/  SYNCS.EXCH.64 URZ, [UR4+0x118], UR6 ;  /* 0x0001180604ff75b2 */ /* 0x0008620008000100 */
[----:B------:R4:W1:Y:S02]  /*0d90*/  SYNCS.EXCH.64 URZ, [UR4+0x128], UR6 ;  /* 0x0001280604ff75b2 */ /* 0x0008640008000100 */
[----:B----4-:R-:W-:Y:S01]  /*0da0*/  NOP ;  /* 0x0000000000007918 */ /* 0x010fe20000000000 */
.L_x_14:
[----:B------:R-:W-:Y:S01]  /*0db0*/  VOTEU.ALL UP0, P1 ;  /* 0x0000000000ff7886 */ /* 0x000fe20000800000 */
[----:B--23--:R-:W-:Y:S01]  /*0dc0*/  UMOV UR4, 0x20 ;  /* 0x0000002000047882 */ /* 0x00cfe20000000000 */
[----:B------:R-:W2:Y:S01]  /*0dd0*/  LDCU UR7, c[0x0][0x36c] ;  /* 0x00006d80ff0777ac */ /* 0x000ea20008000800 */
[----:B------:R-:W-:Y:S01]  /*0de0*/  NOP ;  /* 0x0000000000007918 */ /* 0x000fe20000000000 */
[----:B------:R-:W-:Y:S01]  /*0df0*/  LOP3.LUT R0, R60, 0x1f, RZ, 0xc0, !PT ;  /* 0x0000001f3c007812 */ /* 0x000fe200078ec0ff */
[----:B------:R-:W-:Y:S01]  /*0e00*/  @!UP0 UMOV UR6, 0x400 ;  /* 0x0000040000068882 */ /* 0x000fe20000000000 */
[----:B------:R-:W-:-:S04]  /*0e10*/  @!UP0 UIADD3 UR4, UPT, UPT, -UR4, 0x100000, URZ ;  /* 0x0010000004048890 */ /* 0x000fc8000fffe1ff */
[----:B------:R-:W-:Y:S02]  /*0e20*/  @!UP0 USHF.L.U32 UR5, UR4, 0xb, URZ ;  /* 0x0000000b04058899 */ /* 0x000fe400080006ff */
[----:B------:R-:W-:Y:S02]  /*0e30*/  @!UP0 USHF.L.U32 UR4, UR4, 0x1, URZ ;  /* 0x0000000104048899 */ /* 0x000fe400080006ff */
[----:B------:R-:W-:Y:S01]  /*0e40*/  @!UP0 ULEA UR6, UR47, UR6, 0x18 ;  /* 0x000000062f068291 */ /* 0x000fe2000f8ec0ff */
[----:B------:R-:W-:Y:S01]  /*0e50*/  VOTEU.ALL UP0, P1 ;  /* 0x0000000000ff7886 */ /* 0x000fe20000800000 */
[----:B------:R-:W-:Y:S02]  /*0e60*/  UISETP.NE.AND UP5, UPT, UR18, URZ, UPT ;  /* 0x000000ff1200728c */ /* 0x000fe4000bfa5270 */
[----:B--2---:R-:W-:Y:S01]  /*0e70*/  UISETP.EQ.U32.AND UP6, UPT, UR7, 0x1, UPT ;  /* 0x000000010700788c */ /* 0x004fe2000bfc2070 */
[----:B------:R-:W2:Y:S07]  /*0e80*/  FENCE.VIEW.ASYNC.S ;  /* 0x00000000000073c6 */ /* 0x000eae0000000000 */
[----:B--2---:R2:W3:Y:S01]  /*0e90*/  @!UP0 SYNCS.EXCH.64 URZ, [UR6+0x130], UR4 ;  /* 0x0001300406ff85b2 */ /* 0x0044e20008000100 */
[----:B------:R-:W-:Y:S05]  /*0ea0*/  BRA.U !UP6, `(.L_x_15) ;  /* 0x000000010e087547 */ /* 0x000fea000b800000 */
[----:B-1-3--:R-:W-:Y:S01]  /*0eb0*/  UCGABAR_ARV ;  /* 0x00000000000079c7 */ /* 0x00afe20008000000 */
[----:B------:R-:W-:Y:S05]  /*0ec0*/  BRA `(.L_x_16) ;  /* 0x0000000000047947 */ /* 0x000fea0003800000 */
.L_x_15:
[----:B-1-3--:R-:W-:Y:S01]  /*0ed0*/  NOP ;  /* 0x0000000000007918 */ /* 0x00afe20000000000 */
.L_x_16:
[----:B------:R-:W1:Y:S01]  /*0ee0*/  S2UR UR31, SR_CTAID.X ;  /* 0x00000000001f79c3 */ /* 0x000e620000002500 */
[----:B------:R-:W-:-:S05]  /*0ef0*/  CS2R.32 R50, SR_CgaSize ;  /* 0x0000000000327805 */ /* 0x000fca0000008a00 */
[----:B------:R-:W-:-:S05]  /*0f00*/  IMAD R50, R50, -0xa0, RZ ;  /* 0xffffff6032327824 */ /* 0x000fca00078e02ff */
[----:B--2---:R-:W-:-:S14]  /*0f10*/  R2UR UR5, R50 ;  /* 0x00000000320572ca */ /* 0x004fdc00000e0000 */
[----:B------:R-:W2:Y:S01]  /*0f20*/  LDCU UR5, c[0x0][UR5+0x2b0] ;  /* 0x00005600050577ac */ /* 0x000ea20008000800 */
[----:B------:R-:W-:-:S05]  /*0f30*/  CS2R.32 R50, SR_CgaSize ;  /* 0x0000000000327805 */ /* 0x000fca0000008a00 */
[----:B------:R-:W-:-:S05]  /*0f40*/  IMAD R50, R50, -0xa0, RZ ;  /* 0xffffff6032327824 */ /* 0x000fca00078e02ff */
[----:B------:R-:W-:-:S14]  /*0f50*/  R2UR UR4, R50 ;  /* 0x00000000320472ca */ /* 0x000fdc00000e0000 */
[----:B------:R-:W3:Y:S01]  /*0f60*/  LDCU UR4, c[0x0][UR4+0x2b4] ;  /* 0x00005680040477ac */ /* 0x000ee20008000800 */
[----:B------:R-:W4:Y:S01]  /*0f70*/  S2UR UR30, SR_CTAID.Y ;  /* 0x00000000001e79c3 */ /* 0x000f220000002600 */
[----:B------:R-:W-:-:S05]  /*0f80*/  CS2R.32 R50, SR_CgaSize ;  /* 0x0000000000327805 */ /* 0x000fca0000008a00 */
[----:B------:R-:W-:-:S05]  /*0f90*/  IMAD R50, R50, -0xa0, RZ ;  /* 0xffffff6032327824 */ /* 0x000fca00078e02ff */
[----:B------:R-:W-:-:S14]  /*0fa0*/  R2UR UR7, R50 ;  /* 0x00000000320772ca */ /* 0x000fdc00000e0000 */
[----:B------:R-:W3:Y:S01]  /*0fb0*/  LDCU UR7, c[0x0][UR7+0x2a4] ;  /* 0x00005480070777ac */ /* 0x000ee20008000800 */
[----:B------:R-:W-:-:S05]  /*0fc0*/  CS2R.32 R50, SR_CgaSize ;  /* 0x0000000000327805 */ /* 0x000fca0000008a00 */
[----:B------:R-:W-:-:S05]  /*0fd0*/  IMAD R50, R50, -0xa0, RZ ;  /* 0xffffff6032327824 */ /* 0x000fca00078e02ff */
[----:B------:R-:W-:-:S14]  /*0fe0*/  R2UR UR63, R50 ;  /* 0x00000000323f72ca */ /* 0x000fdc00000e0000 */
[----:B------:R-:W3:Y:S01]  /*0ff0*/  LDCU UR63, c[0x0][UR63+0x2a0] ;  /* 0x000054003f3f77ac */ /* 0x000ee20008000800 */
[----:B------:R-:W-:Y:S01]  /*1000*/  UISETP.GT.U32.AND UP0, UPT, UR48, 0xffff, UPT ;  /* 0x0000ffff3000788c */ /* 0x000fe2000bf04070 */
[----:B------:R-:W3:Y:S01]  /*1010*/  LDCU UR19, c[0x0][0xb24] ;  /* 0x00016480ff1377ac */ /* 0x000ee20008000800 */
[----:B------:R-:W3:Y:S01]  /*1020*/  LDCU UR45, c[0x0][0xb24] ;  /* 0x00016480ff2d77ac */ /* 0x000ee20008000800 */
[----:B-1----:R-:W-:Y:S01]  /*1030*/  I2FP.F32.U32 R3, UR31 ;  /* 0x0000001f00037c45 */ /* 0x002fe20008201000 */
[----:B------:R-:W1:Y:S04]  /*1040*/  LDCU UR23, c[0x0][0xb30] ;  /* 0x00016600ff1777ac */ /* 0x000e680008000800 */
[----:B--2---:R-:W-:Y:S01]  /*1050*/  FMUL R3, R3, UR5 ;  /* 0x0000000503037c20 */ /* 0x004fe20008400000 */
[----:B------:R-:W-:Y:S01]  /*1060*/  USHF.L.U32 UR24, UR47, 0xa, URZ ;  /* 0x0000000a2f187899 */ /* 0x000fe200080006ff */
[----:B----4-:R-:W-:Y:S01]  /*1070*/  I2FP.F32.U32 R2, UR30 ;  /* 0x0000001e00027c45 */ /* 0x010fe20008201000 */
[----:B------:R-:W-:-:S03]  /*1080*/  USHF.L.U32 UR46, UR31, 0x6, URZ ;  /* 0x000000061f2e7899 */ /* 0x000fc600080006ff */
[----:B------:R-:W2:Y:S01]  /*1090*/  F2I.U32.TRUNC.NTZ R3, R3 ;  /* 0x0000000300037305 */ /* 0x000ea2000020f000 */
[----:B------:R-:W-:Y:S01]  /*10a0*/  USEL UR21, UR48, 0xffff, !UP0 ;  /* 0x0000ffff30157887 */ /* 0x000fe2000c000000 */
[----:B---3--:R-:W-:-:S06]  /*10b0*/  FMUL R2, R2, UR4 ;  /* 0x0000000402027c20 */ /* 0x008fcc0008400000 */
[----:B------:R-:W3:Y:S01]  /*10c0*/  F2I.U32.TRUNC.NTZ R2, R2 ;  /* 0x0000000200027305 */ /* 0x000ee2000020f000 */
[----:B--2---:R-:W-:Y:S02]  /*10d0*/  R2UR UR4, R3 ;  /* 0x00000000030472ca */ /* 0x004fe400000e0000 */
[----:B------:R-:W-:Y:S02]  /*10e0*/  PRMT R3, RZ, 0x7610, R3 ;  /* 0x00007610ff037816 */ /* 0x000fe40000000003 */
[----:B---3--:R-:W-:Y:S02]  /*10f0*/  R2UR UR6, R2 ;  /* 0x00000000020672ca */ /* 0x008fe400000e0000 */
[----:B------:R-:W-:-:S07]  /*1100*/  PRMT R2, RZ, 0x7610, R2 ;  /* 0x00007610ff027816 */ /* 0x000fce0000000002 */
[----:B------:R-:W-:-:S04]  /*1110*/  UIADD3 UR5, UPT, UPT, -UR4, URZ, URZ ;  /* 0x000000ff04057290 */ /* 0x000fc8000fffe1ff */
[----:B------:R-:W-:Y:S02]  /*1120*/  UIMAD UR63, UR63, UR5, UR31 ;  /* 0x000000053f3f72a4 */ /* 0x000fe4000f8e021f */
[----:B------:R-:W-:-:S04]  /*1130*/  UIADD3 UR4, UPT, UPT, -UR6, URZ, URZ ;  /* 0x000000ff06047290 */ /* 0x000fc8000fffe1ff */
[----:B------:R-:W-:-:S06]  /*1140*/  UIMAD UR4, UR7, UR4, UR30 ;  /* 0x00000004070472a4 */ /* 0x000fcc000f8e021e */
[----:B------:R-:W-:Y:S01]  /*1150*/  IMAD.U32 R50, RZ, RZ, UR4 ;  /* 0x00000004ff327e24 */ /* 0x000fe2000f8e00ff */
[----:B-1----:R-:W-:Y:S06]  /*1160*/  BRA.U UP5, `(.L_x_17) ;  /* 0x0000000105407547 */ /* 0x002fec000b800000 */
[----:B------:R-:W-:Y:S01]  /*1170*/  R2UR UR4, R50 ;  /* 0x00000000320472ca */ /* 0x000fe200000e0000 */
[----:B------:R-:W-:-:S12]  /*1180*/  ULOP3.LUT UR7, UR63, 0xfffffffe, URZ, 0xc0, !UPT ;  /* 0xfffffffe3f077892 */ /* 0x000fd8000f8ec0ff */
[----:B------:R-:W-:Y:S02]  /*1190*/  UISETP.NE.AND UP0, UPT, UR4, URZ, UPT ;  /* 0x000000ff0400728c */ /* 0x000fe4000bf05270 */
[----:B------:R-:W-:Y:S02]  /*11a0*/  ULOP3.LUT UR4, UR63, 0x2, URZ, 0x3c, !UPT ;  /* 0x000000023f047892 */ /* 0x000fe4000f8e3cff */
[----:B------:R-:W-:Y:S02]  /*11b0*/  UISETP.GT.U32.AND UP2, UPT, UR63, 0x1, UP0 ;  /* 0x000000013f00788c */ /* 0x000fe40008744070 */
[----:B------:R-:W-:Y:S02]  /*11c0*/  UISETP.GT.U32.AND UP0, UPT, UR4, 0x1, UP0 ;  /* 0x000000010400788c */ /* 0x000fe40008704070 */
[----:B------:R-:W-:Y:S02]  /*11d0*/  USEL UR5, URZ, 0x2, UP2 ;  /* 0x00000002ff057887 */ /* 0x000fe40009000000 */
[----:B------:R-:W-:-:S02]  /*11e0*/  USEL UR6, URZ, 0x1, UP2 ;  /* 0x00000001ff067887 */ /* 0x000fc40009000000 */
[----:B------:R-:W-:Y:S02]  /*11f0*/  USEL UR4, URZ, 0x4, UP0 ;  /* 0x00000004ff047887 */ /* 0x000fe40008000000 */
[----:B------:R-:W-:Y:S02]  /*1200*/  USEL UR8, URZ, 0x8, UP0 ;  /* 0x00000008ff087887 */ /* 0x000fe40008000000 */
[----:B------:R-:W-:-:S03]  /*1210*/  UIADD3 UR4, UPT, UPT, UR4, UR5, UR6 ;  /* 0x0000000504047290 */ /* 0x000fc6000fffe006 */
[----:B------:R-:W-:Y:S01]  /*1220*/  UMOV UR5, 0x3 ;  /* 0x0000000300057882 */ /* 0x000fe20000000000 */
[----:B------:R-:W-:Y:S02]  /*1230*/  UIADD3 UR4, UPT, UPT, UR4, UR8, URZ ;  /* 0x0000000804047290 */ /* 0x000fe4000fffe0ff */
[----:B------:R-:W-:-:S04]  /*1240*/  USHF.L.U32 UR5, UR5, UR7, URZ ;  /* 0x0000000705057299 */ /* 0x000fc800080006ff */
[----:B------:R-:W-:Y:S02]  /*1250*/  MOV R3, UR4 ;  /* 0x0000000400037c02 */ /* 0x000fe40008000f00 */
[----:B------:R-:W-:-:S07]  /*1260*/  IMAD.U32 R2, RZ, RZ, UR5 ;  /* 0x00000005ff027e24 */ /* 0x000fce000f8e00ff */
.L_x_17:
[----:B------:R-:W1:Y:S01]  /*1270*/  S2UR UR36, SR_CTAID.Z ;  /* 0x00000000002479c3 */ /* 0x000e620000002700 */
[----:B------:R-:W-:Y:S01]  /*1280*/  UISETP.GE.AND UP0, UPT, UR19, 0x1, UPT ;  /* 0x000000011300788c */ /* 0x000fe2000bf06270 */
[----:B------:R-:W-:-:S08]  /*1290*/  UMOV UR25, 0x5 ;  /* 0x0000000500197882 */ /* 0x000fd00000000000 */
[----:B------:R-:W-:Y:S05]  /*12a0*/  BRA.U !UP0, `(.L_x_18) ;  /* 0x0000000108d07547 */ /* 0x000fea000b800000 */
[----:B------:R-:W2:Y:S01]  /*12b0*/  LDCU.128 UR12, c[0x0][0xb10] ;  /* 0x00016200ff0c77ac */ /* 0x000ea20008000c00 */
[----:B------:R-:W3:Y:S01]  /*12c0*/  LDCU UR6, c[0x0][0x370] ;  /* 0x00006e00ff0677ac */ /* 0x000ee20008000800 */
[----:B------:R-:W4:Y:S01]  /*12d0*/  LDCU UR7, c[0x0][0x374] ;  /* 0x00006e80ff0777ac */ /* 0x000f220008000800 */
[----:B------:R-:W1:Y:S01]  /*12e0*/  LDCU UR20, c[0x0][0xb0c] ;  /* 0x00016180ff1477ac */ /* 0x000e620008000800 */
[----:B------:R-:W1:Y:S01]  /*12f0*/  LDCU UR22, c[0x0][0xb20] ;  /* 0x00016400ff1677ac */ /* 0x000e620008000800 */
[----:B------:R-:W1:Y:S01]  /*1300*/  LDCU.64 UR8, c[0x0][0xb28] ;  /* 0x00016500ff0877ac */ /* 0x000e620008000a00 */
[----:B--2---:R-:W-:Y:S02]  /*1310*/  UISETP.NE.AND UP3, UPT, UR14, 0x1, UPT ;  /* 0x000000010e00788c */ /* 0x004fe4000bf65270 */
[----:B----4-:R-:W-:Y:S02]  /*1320*/  UIMAD.WIDE.U32 UR10, UR7, UR15, URZ ;  /* 0x0000000f070a72a5 */ /* 0x010fe4000f8e00ff */
[----:B---3--:R-:W-:-:S02]  /*1330*/  UIMAD.WIDE.U32 UR16, UR6, UR12, URZ ;  /* 0x0000000c061072a5 */ /* 0x008fc4000f8e00ff */
[----:B-1----:R-:W-:Y:S02]  /*1340*/  UISETP.NE.AND UP0, UPT, UR20, 0x1, UPT ;  /* 0x000000011400788c */ /* 0x002fe4000bf05270 */
[----:B------:R-:W-:Y:S01]  /*1350*/  UIMAD.WIDE.U32 UR4, UR31, UR12, URZ ;  /* 0x0000000c1f0472a5 */ /* 0x000fe2000f8e00ff */
[----:B------:R-:W-:Y:S02]  /*1360*/  UMOV UR10, UR11 ;  /* 0x0000000b000a7c82 */ /* 0x000fe40008000000 */
[----:B------:R-:W-:Y:S01]  /*1370*/  UMOV UR16, UR17 ;  /* 0x0000001100107c82 */ /* 0x000fe20008000000 */
[----:B------:R-:W-:Y:S02]  /*1380*/  @UP3 USHF.R.U32.HI UR7, URZ, UR22, UR10 ;  /* 0x00000016ff073299 */ /* 0x000fe4000801160a */
[----:B------:R-:W-:Y:S02]  /*1390*/  UISETP.NE.AND UP2, UPT, UR19, 0x1, UPT ;  /* 0x000000011300788c */ /* 0x000fe4000bf45270 */
[----:B------:R-:W-:-:S02]  /*13a0*/  USHF.R.U32.HI UR5, URZ, UR13, UR5 ;  /* 0x0000000dff057299 */ /* 0x000fc40008011605 */
[----:B------:R-:W-:Y:S02]  /*13b0*/  @UP0 USHF.R.U32.HI UR6, URZ, UR13, UR16 ;  /* 0x0000000dff060299 */ /* 0x000fe40008011610 */
[----:B------:R-:W-:Y:S02]  /*13c0*/  UIMAD.WIDE.U32 UR12, UR30, UR15, URZ ;  /* 0x0000000f1e0c72a5 */ /* 0x000fe4000f8e00ff */
[----:B------:R-:W-:Y:S02]  /*13d0*/  UIMAD.WIDE.U32 UR10, UR7, UR8, URZ ;  /* 0x00000008070a72a5 */ /* 0x000fe4000f8e00ff */
[----:B------:R-:W-:Y:S02]  /*13e0*/  UIMAD.WIDE.U32 UR16, UR6, UR8, URZ ;  /* 0x00000008061072a5 */ /* 0x000fe4000f8e00ff */
[----:B------:R-:W-:Y:S01]  /*13f0*/  USEL UR5, UR31, UR5, !UP0 ;  /* 0x000000051f057287 */ /* 0x000fe2000c000000 */
[----:B------:R-:W-:Y:S02]  /*1400*/  UMOV UR4, UR13 ;  /* 0x0000000d00047c82 */ /* 0x000fe40008000000 */
[----:B------:R-:W-:Y:S01]  /*1410*/  UMOV UR10, UR11 ;  /* 0x0000000b000a7c82 */ /* 0x000fe20008000000 */
[----:B------:R-:W-:-:S02]  /*1420*/  USHF.R.U32.HI UR4, URZ, UR22, UR4 ;  /* 0x00000016ff047299 */ /* 0x000fc40008011604 */
[----:B------:R-:W-:Y:S01]  /*1430*/  @UP2 USHF.R.U32.HI UR7, URZ, UR9, UR10 ;  /* 0x00000009ff072299 */ /* 0x000fe2000801160a */
[----:B------:R-:W-:Y:S01]  /*1440*/  UMOV UR16, UR17 ;  /* 0x0000001100107c82 */ /* 0x000fe20008000000 */
[----:B------:R-:W-:Y:S02]  /*1450*/  USEL UR4, UR30, UR4, !UP3 ;  /* 0x000000041e047287 */ /* 0x000fe4000d800000 */
[----:B------:R-:W-:Y:S02]  /*1460*/  @UP2 USHF.R.U32.HI UR6, URZ, UR9, UR16 ;  /* 0x00000009ff062299 */ /* 0x000fe40008011610 */
[----:B------:R-:W-:Y:S02]  /*1470*/  UIMAD UR7, UR7, UR19, URZ ;  /* 0x00000013070772a4 */ /* 0x000fe4000f8e02ff */
[----:B------:R-:W-:Y:S02]  /*1480*/  UIMAD UR12, UR6, UR19, URZ ;  /* 0x00000013060c72a4 */ /* 0x000fe4000f8e02ff */
[----:B------:R-:W-:-:S02]  /*1490*/  UISETP.GE.AND UP0, UPT, UR4, UR7, UPT ;  /* 0x000000070400728c */ /* 0x000fc4000bf06270 */
[----:B------:R-:W-:Y:S02]  /*14a0*/  UIMAD.WIDE.U32 UR10, UR4, UR8, URZ ;  /* 0x00000008040a72a5 */ /* 0x000fe4000f8e00ff */
[----:B------:R-:W-:Y:S02]  /*14b0*/  UISETP.GE.OR UP0, UPT, UR5, UR12, UP0 ;  /* 0x0000000c0500728c */ /* 0x000fe40008706670 */
[----:B------:R-:W-:Y:S02]  /*14c0*/  UIMAD.WIDE.U32 UR12, UR5, UR8, URZ ;  /* 0x00000008050c72a5 */ /* 0x000fe4000f8e00ff */
[----:B------:R-:W-:Y:S01]  /*14d0*/  UIADD3 UR10, UPT, UPT, -UR4, URZ, URZ ;  /* 0x000000ff040a7290 */ /* 0x000fe2000fffe1ff */
[----:B------:R-:W-:Y:S01]  /*14e0*/  UMOV UR8, UR11 ;  /* 0x0000000b00087c82 */ /* 0x000fe20008000000 */
[----:B------:R-:W-:Y:S02]  /*14f0*/  UIADD3 UR11, UPT, UPT, -UR5, URZ, URZ ;  /* 0x000000ff050b7290 */ /* 0x000fe4000fffe1ff */
[----:B------:R-:W-:-:S03]  /*1500*/  USHF.R.U32.HI UR8, URZ, UR9, UR8 ;  /* 0x00000009ff087299 */ /* 0x000fc60008011608 */
[----:B------:R-:W-:Y:S01]  /*1510*/  @!UP0 UMOV UR7, UR13 ;  /* 0x0000000d00078c82 */ /* 0x000fe20008000000 */
[----:B------:R-:W-:Y:S02]  /*1520*/  UIMAD UR30, UR14, UR10, UR30 ;  /* 0x0000000a0e1e72a4 */ /* 0x000fe4000f8e021e */
[----:B------:R-:W-:Y:S02]  /*1530*/  USEL UR8, UR4, UR8, !UP2 ;  /* 0x0000000804087287 */ /* 0x000fe4000d000000 */
[----:B------:R-:W-:Y:S02]  /*1540*/  @!UP0 USHF.R.U32.HI UR7, URZ, UR9, UR7 ;  /* 0x00000009ff078299 */ /* 0x000fe40008011607 */
[----:B------:R-:W-:Y:S02]  /*1550*/  UIADD3 UR9, UPT, UPT, -UR8, URZ, URZ ;  /* 0x000000ff08097290 */ /* 0x000fe4000fffe1ff */
[----:B------:R-:W-:Y:S02]  /*1560*/  @!UP0 USEL UR7, UR5, UR7, !UP2 ;  /* 0x0000000705078287 */ /* 0x000fe4000d000000 */
[----:B------:R-:W-:-:S02]  /*1570*/  UIMAD UR9, UR19, UR9, UR4 ;  /* 0x00000009130972a4 */ /* 0x000fc4000f8e0204 */
[----:B------:R-:W-:Y:S02]  /*1580*/  @!UP0 UIADD3 UR8, UPT, UPT, UR8, -UR7, URZ ;  /* 0x8000000708088290 */ /* 0x000fe4000fffe0ff */
[----:B------:R-:W-:Y:S02]  /*1590*/  @!UP0 UIMAD UR6, UR9, UR6, UR7 ;  /* 0x00000006090682a4 */ /* 0x000fe4000f8e0207 */
[----:B------:R-:W-:Y:S02]  /*15a0*/  @!UP0 UIMAD UR4, UR8, UR19, UR5 ;  /* 0x00000013080482a4 */ /* 0x000fe4000f8e0205 */
[----:B------:R-:W-:Y:S02]  /*15b0*/  UIMAD UR31, UR20, UR11, UR31 ;  /* 0x0000000b141f72a4 */ /* 0x000fe4000f8e021f */
[----:B------:R-:W-:Y:S01]  /*15c0*/  UIMAD UR30, UR4, UR14, UR30 ;  /* 0x0000000e041e72a4 */ /* 0x000fe2000f8e021e */
[----:B------:R-:W-:Y:S02]  /*15d0*/  @!UP0 UMOV UR5, UR6 ;  /* 0x0000000600058c82 */ /* 0x000fe40008000000 */
[----:B------:R-:W-:-:S12]  /*15e0*/  UIMAD UR31, UR5, UR20, UR31 ;  /* 0x00000014051f72a4 */ /* 0x000fd8000f8e021f */
.L_x_18:
[----:B------:R-:W-:Y:S02]  /*15f0*/  UISETP.NE.AND UP2, UPT, UR23, 0x1, UPT ;  /* 0x000000011700788c */ /* 0x000fe4000bf45270 */
[----:B------:R-:W-:Y:S02]  /*1600*/  ULOP3.LUT UR21, UR21, 0xffff, URZ, 0xc0, !UPT ;  /* 0x0000ffff15157892 */ /* 0x000fe4000f8ec0ff */
[----:B------:R-:W-:Y:S02]  /*1610*/  UISETP.NE.AND UP0, UPT, UR18, 0x2, UPT ;  /* 0x000000021200788c */ /* 0x000fe4000bf05270 */
[----:B------:R-:W-:Y:S02]  /*1620*/  ULOP3.LUT UR24, UR24, 0x800, URZ, 0xc0, !UPT ;  /* 0x0000080018187892 */ /* 0x000fe4000f8ec0ff */
[----:B------:R-:W-:Y:S02]  /*1630*/  ULOP3.LUT UR46, UR46, 0x40, URZ, 0xc0, !UPT ;  /* 0x000000402e2e7892 */ /* 0x000fe4000f8ec0ff */
[----:B------:R-:W-:Y:S01]  /*1640*/  USHF.L.U32 UR21, UR25, UR21, URZ ;  /* 0x0000001519157299 */ /* 0x000fe200080006ff */
[----:B------:R-:W-:Y:S11]  /*1650*/  BRA.U UP2, `(.L_x_19) ;  /* 0x0000000102407547 */ /* 0x000ff6000b800000 */
[----:B------:R-:W2:Y:S01]  /*1660*/  LDCU.128 UR8, c[0x0][0xb10] ;  /* 0x00016200ff0877ac */ /* 0x000ea20008000c00 */
[----:B------:R-:W3:Y:S01]  /*1670*/  LDCU UR12, c[0x0][0xb0c] ;  /* 0x00016180ff0c77ac */ /* 0x000ee20008000800 */
[----:B------:R-:W4:Y:S01]  /*1680*/  LDCU UR13, c[0x0][0xb20] ;  /* 0x00016400ff0d77ac */ /* 0x000f220008000800 */
[----:B--2---:R-:W-:Y:S02]  /*1690*/  UIMAD.WIDE.U32 UR4, UR31, UR8, URZ ;  /* 0x000000081f0472a5 */ /* 0x004fe4000f8e00ff */
[----:B------:R-:W-:Y:S02]  /*16a0*/  UIMAD.WIDE.U32 UR6, UR30, UR11, URZ ;  /* 0x0000000b1e0672a5 */ /* 0x000fe4000f8e00ff */
[----:B---3--:R-:W-:Y:S02]  /*16b0*/  UISETP.NE.AND UP2, UPT, UR12, 0x1, UPT ;  /* 0x000000010c00788c */ /* 0x008fe4000bf45270 */
[----:B------:R-:W-:-:S03]  /*16c0*/  USHF.R.U32.HI UR5, URZ, UR9, UR5 ;  /* 0x00000009ff057299 */ /* 0x000fc60008011605 */
[----:B------:R-:W-:Y:S01]  /*16d0*/  UMOV UR4, UR7 ;  /* 0x0000000700047c82 */ /* 0x000fe20008000000 */
[----:B------:R-:W-:Y:S02]  /*16e0*/  USEL UR5, UR31, UR5, !UP2 ;  /* 0x000000051f057287 */ /* 0x000fe4000d000000 */
[----:B------:R-:W-:Y:S02]  /*16f0*/  UISETP.NE.AND UP2, UPT, UR10, 0x1, UPT ;  /* 0x000000010a00788c */ /* 0x000fe4000bf45270 */
[----:B----4-:R-:W-:-:S04]  /*1700*/  USHF.R.U32.HI UR4, URZ, UR13, UR4 ;  /* 0x0000000dff047299 */ /* 0x010fc80008011604 */
[----:B------:R-:W-:-:S04]  /*1710*/  USEL UR4, UR30, UR4, !UP2 ;  /* 0x000000041e047287 */ /* 0x000fc8000d000000 */
[----:B------:R-:W-:Y:S02]  /*1720*/  UIADD3 UR6, UPT, UPT, UR5, -UR4, URZ ;  /* 0x8000000405067290 */ /* 0x000fe4000fffe0ff */
[----:B------:R-:W-:Y:S02]  /*1730*/  UIADD3 UR4, UPT, UPT, -UR5, UR4, URZ ;  /* 0x0000000405047290 */ /* 0x000fe4000fffe1ff */
[----:B------:R-:W-:Y:S02]  /*1740*/  UIMAD UR30, UR6, UR10, UR30 ;  /* 0x0000000a061e72a4 */ /* 0x000fe4000f8e021e */
[----:B------:R-:W-:-:S12]  /*1750*/  UIMAD UR31, UR4, UR12, UR31 ;  /* 0x0000000c041f72a4 */ /* 0x000fd8000f8e021f */
.L_x_19:
[----:B------:R-:W-:Y:S05]  /*1760*/  BRA.U !UP6, `(.L_x_20) ;  /* 0x000000010e0c7547 */ /* 0x000fea000b800000 */
[----:B------:R-:W-:Y:S01]  /*1770*/  UCGABAR_WAIT ;  /* 0x0000000000007dc7 */ /* 0x000fe20008000000 */
[----:B------:R-:W-:Y:S01]  /*1780*/  CCTL.IVALL ;  /* 0x00000000ff00798f */ /* 0x000fe20002000000 */
[----:B------:R-:W-:Y:S05]  /*1790*/  BRA `(.L_x_21) ;  /* 0x0000000000047947 */ /* 0x000fea0003800000 */
.L_x_20:
[----:B------:R-:W-:Y:S06]  /*17a0*/  BAR.SYNC.DEFER_BLOCKING 0x0 ;  /* 0x0000000000007b1d */ /* 0x000fec0000010000 */
.L_x_21:
[----:B------:R-:W-:Y:S05]  /*17b0*/  BRA.U UP0, `(.L_x_22) ;  /* 0x0000001500287547 */ /* 0x000fea000b800000 */
[----:B------:R-:W2:Y:S01]  /*17c0*/  LDCU UR6, c[0x0][0x38c] ;  /* 0x00007180ff0677ac */ /* 0x000ea20008000800 */
[----:B------:R-:W-:Y:S01]  /*17d0*/  PLOP3.LUT P1, PT, PT, PT, UP4, 0x80, 0x8 ;  /* 0x000000000008781c */ /* 0x000fe20003f2f048 */
[----:B------:R-:W-:Y:S01]  /*17e0*/  IMAD.MOV.U32 R12, RZ, RZ, 0x1 ;  /* 0x00000001ff0c7424 */ /* 0x000fe200078e00ff */
[----:B------:R-:W-:Y:S02]  /*17f0*/  ISETP.NE.AND P2, PT, R0, RZ, P3 ;  /* 0x000000ff0000720c */ /* 0x000fe40001f45270 */
[----:B------:R-:W-:Y:S02]  /*1800*/  CS2R R10, SRZ ;  /* 0x00000000000a7805 */ /* 0x000fe4000001ff00 */
[----:B------:R-:W-:Y:S01]  /*1810*/  PLOP3.LUT P1, PT, P1, PT, PT, 0x8, 0x80 ;  /* 0x000000000080781c */ /* 0x000fe20000f2e170 */
[----:B------:R-:W-:Y:S01]  /*1820*/  IMAD.MOV.U32 R9, RZ, RZ, RZ ;  /* 0x000000ffff097224 */ /* 0x000fe200078e00ff */
[----:B------:R-:W3:Y:S01]  /*1830*/  LDCU UR39, c[0x0][0x370] ;  /* 0x00006e00ff2777ac */ /* 0x000ee20008000800 */
[----:B------:R-:W-:Y:S01]  /*1840*/  IMAD.MOV.U32 R8, RZ, RZ, 0x1 ;  /* 0x00000001ff087424 */ /* 0x000fe200078e00ff */
[----:B------:R-:W4:Y:S01]  /*1850*/  LDCU.64 UR26, c[0x0][0x348] ;  /* 0x00006900ff1a77ac */ /* 0x000f220008000a00 */
[----:B------:R-:W-:Y:S01]  /*1860*/  ULEA.HI UR43, UR24, UR46, URZ, 0x1a ;  /* 0x0000002e182b7291 */ /* 0x000fe2000f8fd0ff */
[----:B------:R-:W1:Y:S01]  /*1870*/  LDCU UR38, c[0x0][0x374] ;  /* 0x00006e80ff2677ac */ /* 0x000e620008000800 */
[----:B--2---:R-:W-:-:S02]  /*1880*/  UIADD3 UR5, UPT, UPT, UR6, 0x3f, URZ ;  /* 0x0000003f06057890 */ /* 0x004fc4000fffe0ff */
[----:B------:R-:W-:Y:S02]  /*1890*/  UIADD3 UR48, UPT, UPT, UR6, 0x7e, URZ ;  /* 0x0000007e06307890 */ /* 0x000fe4000fffe0ff */
[----:B------:R-:W-:-:S04]  /*18a0*/  USHF.R.S32.HI UR4, URZ, 0x1f, UR5 ;  /* 0x0000001fff047899 */ /* 0x000fc80008011405 */
[----:B------:R-:W-:Y:S02]  /*18b0*/  ULEA.HI UR4, UR4, UR5, URZ, 0x6 ;  /* 0x0000000504047291 */ /* 0x000fe4000f8f30ff */
[----:B------:R-:W-:Y:S02]  /*18c0*/  UIADD3 UR5, UPT, UPT, UR6, -0x1, URZ ;  /* 0xffffffff06057890 */ /* 0x000fe4000fffe0ff */
[----:B------:R-:W-:Y:S02]  /*18d0*/  USHF.R.S32.HI UR41, URZ, 0x6, UR4 ;  /* 0x00000006ff297899 */ /* 0x000fe40008011404 */
[----:B------:R-:W-:Y:S02]  /*18e0*/  UISETP.GE.U32.AND UP1, UPT, UR5, -0x7f, UPT ;  /* 0xffffff810500788c */ /* 0x000fe4000bf26070 */
[----:B------:R-:W-:Y:S01]  /*18f0*/  UISETP.LT.U32.AND UP0, UPT, UR41, 0x6, UPT ;  /* 0x000000062900788c */ /* 0x000fe2000bf01070 */
[----:B------:R-:W-:-:S03]  /*1900*/  UMOV UR5, URZ ;  /* 0x000000ff00057c82 */ /* 0x000fc60008000000 */
[----:B------:R-:W-:Y:S02]  /*1910*/  USEL UR40, UR41, 0x6, UP0 ;  /* 0x0000000629287887 */ /* 0x000fe40008000000 */
[----:B------:R-:W-:Y:S02]  /*1920*/  UISETP.NE.AND UP0, UPT, UR18, URZ, UPT ;  /* 0x000000ff1200728c */ /* 0x000fe4000bf05270 */
[----:B------:R-:W-:Y:S02]  /*1930*/  UIADD3 UR4, UPT, UPT, UR40, -0x1, URZ ;  /* 0xffffffff28047890 */ /* 0x000fe4000fffe0ff */
[----:B------:R-:W-:Y:S02]  /*1940*/  @UP1 UIADD3 UR4, UPT, UPT, UR40, URZ, URZ ;  /* 0x000000ff28041290 */ /* 0x000fe4000fffe0ff */
[----:B------:R-:W-:Y:S02]  /*1950*/  USEL UR25, UR55, 0x2, UP0 ;  /* 0x0000000237197887 */ /* 0x000fe40008000000 */
[----:B------:R-:W-:-:S02]  /*1960*/  UIADD3 UR44, UPT, UPT, UR41, -UR40, URZ ;  /* 0x80000028292c7290 */ /* 0x000fc4000fffe0ff */
[----:B------:R-:W-:Y:S02]  /*1970*/  UIADD3 UR28, UPT, UPT, UR4, 0x1, URZ ;  /* 0x00000001041c7890 */ /* 0x000fe4000fffe0ff */
[----:B-1-34-:R-:W-:-:S12]  /*1980*/  UIADD3 UR42, UPT, UPT, -UR4, URZ, URZ ;  /* 0x000000ff042a7290 */ /* 0x01afd8000fffe1ff */
.L_x_42:
[----:B------:R-:W-:Y:S01]  /*1990*/  UISETP.NE.AND UP0, UPT, UR47, URZ, UPT ;  /* 0x000000ff2f00728c */ /* 0x000fe2000bf05270 */
[----:B------:R-:W1:Y:S08]  /*19a0*/  S2UR UR47, SR_CgaCtaId ;  /* 0x00000000002f79c3 */ /* 0x000e700000008800 */
[----:B------:R-:W-:Y:S05]  /*19b0*/  BRA.U UP0, `(.L_x_23) ;  /* 0x0000000100347547 */ /* 0x000fea000b800000 */
[----:B------:R-:W2:Y:S01]  /*19c0*/  S2R R0, SR_CgaCtaId ;  /* 0x0000000000007919 */ /* 0x000ea20000008800 */
[----:B------:R-:W-:-:S04]  /*19d0*/  MOV R2, 0x400 ;  /* 0x0000040000027802 */ /* 0x000fc80000000f00 */
[----:B--2---:R-:W-:Y:S02]  /*19e0*/  LEA R0, R0, R2, 0x18 ;  /* 0x0000000200007211 */ /* 0x004fe400078ec0ff */
[----:B------:R-:W-:-:S03]  /*19f0*/  SHF.L.U32 R2, R8, 0x1f, RZ ;  /* 0x0000001f08027819 */ /* 0x000fc600000006ff */
[----:B------:R-:W-:-:S04]  /*1a00*/  IMAD R0, R9, 0x8, R0 ;  /* 0x0000000809007824 */ /* 0x000fc800078e0200 */
[----:B------:R-:W2:Y:S02]  /*1a10*/  SYNCS.PHASECHK.TRANS64.TRYWAIT P0, [R0+URZ+0x120], R2 ;  /* 0x00012002000075a7 */ /* 0x000ea400080011ff */
[----:B--2---:R-:W-:Y:S05]  /*1a20*/  @!P0 BRA `(.L_x_24) ;  /* 0x0000007400688947 */ /* 0x004fea0003800000 */
.L_x_151:
[----:B------:R-:W-:Y:S01]  /*1a30*/  VIADD R9, R9, 0x1 ;  /* 0x0000000109097836 */ /* 0x000fe20000000000 */
[----:B------:R2:W-:Y:S04]  /*1a40*/  SYNCS.ARRIVE.TRANS64.A1T0 RZ, [R0+URZ+0x110], RZ ;  /* 0x000110ff00ff79a7 */ /* 0x0005e800081000ff */
[----:B------:R-:W-:-:S04]  /*1a50*/  ISETP.NE.AND P0, PT, R9, 0x2, PT ;  /* 0x000000020900780c */ /* 0x000fc80003f05270 */
[----:B------:R-:W-:Y:S02]  /*1a60*/  SEL R9, R9, RZ, P0 ;  /* 0x000000ff09097207 */ /* 0x000fe40000000000 */
[----:B--2---:R-:W-:-:S04]  /*1a70*/  SEL R0, RZ, 0x1, P0 ;  /* 0x00000001ff007807 */ /* 0x004fc80000000000 */
[----:B------:R-:W-:-:S07]  /*1a80*/  LOP3.LUT R8, R8, R0, RZ, 0x3c, !PT ;  /* 0x0000000008087212 */ /* 0x000fce00078e3cff */
.L_x_23:
[----:B------:R-:W-:Y:S01]  /*1a90*/  UMOV UR6, 0x400 ;  /* 0x0000040000067882 */ /* 0x000fe20000000000 */
[----:B------:R-:W-:Y:S01]  /*1aa0*/  UISETP.GE.U32.AND UP0, UPT, UR48, 0x7f, UPT ;  /* 0x0000007f3000788c */ /* 0x000fe2000bf06070 */
[----:B------:R-:W-:Y:S01]  /*1ab0*/  SHF.L.U32 R0, R12, 0x1f, RZ ;  /* 0x0000001f0c007819 */ /* 0x000fe200000006ff */
[----:B-1----:R-:W-:Y:S02]  /*1ac0*/  ULEA UR6, UR47, UR6, 0x18 ;  /* 0x000000062f067291 */ /* 0x002fe4000f8ec0ff */
[----:B------:R-:W-:Y:S02]  /*1ad0*/  ULEA UR11, UR30, UR43, 0x7 ;  /* 0x0000002b1e0b7291 */ /* 0x000fe4000f8e38ff */
[----:B------:R-:W-:Y:S01]  /*1ae0*/  ULEA UR4, UR5, UR6, 0x3 ;  /* 0x0000000605047291 */ /* 0x000fe2000f8e18ff */
[----:B------:R-:W-:-:S08]  /*1af0*/  UMOV UR7, URZ ;  /* 0x000000ff00077c82 */ /* 0x000fd00008000000 */
[----:B------:R1:W2:Y:S01]  /*1b00*/  SYNCS.PHASECHK.TRANS64.TRYWAIT P0, [UR4+0x30], R0 ;  /* 0x00003000ff0075a7 */ /* 0x0002a20008001104 */
[----:B------:R-:W-:-:S04]  /*1b10*/  ULEA.HI UR4, UR31, UR31, URZ, 0x1 ;  /* 0x0000001f1f047291 */ /* 0x000fc8000f8f08ff */
[----:B------:R-:W-:-:S04]  /*1b20*/  USHF.L.U32 UR4, UR4, 0x6, URZ ;  /* 0x0000000604047899 */ /* 0x000fc800080006ff */
[----:B------:R-:W-:Y:S01]  /*1b30*/  ULOP3.LUT UR34, UR46, 0xffffff80, UR4, 0xf8, !UPT ;  /* 0xffffff802e227892 */ /* 0x000fe2000f8ef804 */
[----:B------:R-:W-:Y:S11]  /*1b40*/  BRA.U !UP0, `(.L_x_25) ;  /* 0x0000000108c87547 */ /* 0x000ff6000b800000 */
[----:B------:R-:W-:Y:S01]  /*1b50*/  UMOV UR13, UR42 ;  /* 0x0000002a000d7c82 */ /* 0x000fe20008000000 */
[----:B------:R-:W-:Y:S01]  /*1b60*/  UMOV UR4, UR5 ;  /* 0x0000000500047c82 */ /* 0x000fe20008000000 */
[----:B------:R-:W-:-:S05]  /*1b70*/  UMOV UR35, URZ ;  /* 0x000000ff00237c82 */ /* 0x000fca0008000000 */
.L_x_31:
[----:B------:R-:W-:Y:S01]  /*1b80*/  ULEA UR33, UR4, UR6, 0x3 ;  /* 0x0000000604217291 */ /* 0x000fe2000f8e18ff */
[----:B------:R-:W-:Y:S01]  /*1b90*/  @P3 MOV R2, 0x8000 ;  /* 0x0000800000023802 */ /* 0x000fe20000000f00 */
[----:B--234-:R-:W-:Y:S10]  /*1ba0*/  @P0 BRA `(.L_x_26) ;  /* 0x00000000000c0947 */ /* 0x01cff40003800000 */
[----:B------:R-:W-:-:S04]  /*1bb0*/  SHF.L.U32 R3, R12, 0x1f, RZ ;  /* 0x0000001f0c037819 */ /* 0x000fc800000006ff */
[----:B------:R-:W2:Y:S02]  /*1bc0*/  SYNCS.PHASECHK.TRANS64.TRYWAIT P0, [UR33+0x30], R3 ;  /* 0x00003003ff0075a7 */ /* 0x000ea40008001121 */
[----:B--2---:R-:W-:Y:S05]  /*1bd0*/  @!P0 BRA `(.L_x_27) ;  /* 0x0000007400108947 */ /* 0x004fea0003800000 */
.L_x_26:
[----:B------:R2:W-:Y:S01]  /*1be0*/  @P3 SYNCS.ARRIVE.TRANS64 RZ, [UR33], R2 ;  /* 0x00000002ffff39a7 */ /* 0x0005e20008000021 */
[----:B------:R-:W-:Y:S02]  /*1bf0*/  ULOP3.LUT UR5, UR25, 0x2, URZ, 0xfc, !UPT ;  /* 0x0000000219057892 */ /* 0x000fe4000f8efcff */
[----:B------:R-:W-:Y:S02]  /*1c00*/  UIADD3 UR13, UPT, UPT, UR13, 0x1, URZ ;  /* 0x000000010d0d7890 */ /* 0x000fe4000fffe0ff */
[----:B------:R-:W-:Y:S02]  /*1c10*/  UISETP.NE.AND UP0, UPT, UR5, 0x2, UPT ;  /* 0x000000020500788c */ /* 0x000fe4000bf05270 */
[----:B------:R-:W-:-:S07]  /*1c20*/  UISETP.NE.AND UP2, UPT, UR13, 0x1, UPT ;  /* 0x000000010d00788c */ /* 0x000fce000bf45270 */
[----:B------:R-:W-:Y:S05]  /*1c30*/  BRA.U UP0, `(.L_x_28) ;  /* 0x0000000100047547 */ /* 0x000fea000b800000 */
[----:B------:R-:W-:Y:S05]  /*1c40*/  BPT.TRAP 0x1 ;  /* 0x000000040000795c */ /* 0x000fea0000300000 */
.L_x_28:
[----:B------:R-:W-:Y:S04]  /*1c50*/  BSSY.RECONVERGENT B0, `(.L_x_29) ;  /* 0x0000003000007945 */ /* 0x000fe80003800200 */
[----:B------:R-:W-:Y:S05]  /*1c60*/  @!P2 BRA `(.L_x_30) ;  /* 0x000000000004a947 */ /* 0x000fea0003800000 */
[----:B------:R-:W-:Y:S05]  /*1c70*/  BPT.TRAP 0x1 ;  /* 0x000000040000795c */ /* 0x000fea0000300000 */
.L_x_30:
[----:B------:R-:W-:Y:S05]  /*1c80*/  BSYNC.RECONVERGENT B0 ;  /* 0x0000000000007941 */ /* 0x000fea0003800200 */
.L_x_29:
[----:B------:R-:W-:Y:S02]  /*1c90*/  UIADD3 UR5, UPT, UPT, UR4, 0x1, URZ ;  /* 0x0000000104057890 */ /* 0x000fe4000fffe0ff */
[----:B------:R-:W-:Y:S02]  /*1ca0*/  ULEA UR32, UR4, UR6, 0xd ;  /* 0x0000000604207291 */ /* 0x000fe4000f8e68ff */
[----:B------:R-:W-:Y:S02]  /*1cb0*/  UISETP.NE.AND UP0, UPT, UR5, 0x6, UPT ;  /* 0x000000060500788c */ /* 0x000fe4000bf05270 */
[----:B------:R-:W-:Y:S02]  /*1cc0*/  ULEA UR4, UR4, UR24, 0xc ;  /* 0x0000001804047291 */ /* 0x000fe4000f8e60ff */
[----:B------:R-:W-:Y:S02]  /*1cd0*/  USEL UR8, URZ, 0x1, UP0 ;  /* 0x00000001ff087887 */ /* 0x000fe40008000000 */
[----:B------:R-:W-:-:S02]  /*1ce0*/  USEL UR5, UR5, URZ, UP0 ;  /* 0x000000ff05057287 */ /* 0x000fc40008000000 */
[----:B------:R-:W-:Y:S02]  /*1cf0*/  UIADD3 UR16, UP1, UPT, UR26, 0x80, URZ ;  /* 0x000000801a107890 */ /* 0x000fe4000ff3e0ff */
[----:B------:R-:W-:Y:S01]  /*1d00*/  ULEA UR4, UR4, UR6, 0x1 ;  /* 0x0000000604047291 */ /* 0x000fe2000f8e08ff */
[----:B------:R-:W-:Y:S01]  /*1d10*/  LOP3.LUT R12, R12, UR8, RZ, 0x3c, !PT ;  /* 0x000000080c0c7c12 */ /* 0x000fe2000f8e3cff */
[----:B------:R-:W-:Y:S02]  /*1d20*/  UIADD3 UR14, UP0, UPT, UR26, 0x180, URZ ;  /* 0x000001801a0e7890 */ /* 0x000fe4000ff1e0ff */
[----:B------:R-:W-:Y:S01]  /*1d30*/  ULEA UR7, UR5, UR6, 0x3 ;  /* 0x0000000605077291 */ /* 0x000fe2000f8e18ff */
[----:B-1----:R-:W-:Y:S01]  /*1d40*/  SHF.L.U32 R0, R12, 0x1f, RZ ;  /* 0x0000001f0c007819 */ /* 0x002fe200000006ff */
[----:B------:R-:W-:Y:S02]  /*1d50*/  ULOP3.LUT UR33, UR33, 0xfefffff8, URZ, 0xc0, !UPT ;  /* 0xfefffff821217892 */ /* 0x000fe4000f8ec0ff */
[----:B------:R-:W-:-:S02]  /*1d60*/  UIADD3.X UR17, UPT, UPT, URZ, UR27, URZ, UP1, !UPT ;  /* 0x0000001bff117290 */ /* 0x000fc40008ffe4ff */
[----:B------:R-:W-:Y:S02]  /*1d70*/  UIADD3 UR32, UPT, UPT, UR32, 0x4300, URZ ;  /* 0x0000430020207890 */ /* 0x000fe4000fffe0ff */
[----:B------:R-:W-:Y:S01]  /*1d80*/  UIADD3 UR8, UPT, UPT, UR4, 0x10300, URZ ;  /* 0x0001030004087890 */ /* 0x000fe2000fffe0ff */
[----:B------:R3:W4:Y:S01]  /*1d90*/  SYNCS.PHASECHK.TRANS64.TRYWAIT P0, [UR7+0x30], R0 ;  /* 0x00003000ff0075a7 */ /* 0x0007220008001107 */
[----:B------:R-:W-:Y:S02]  /*1da0*/  UIADD3.X UR15, UPT, UPT, URZ, UR27, URZ, UP0, !UPT ;  /* 0x0000001bff0f7290 */ /* 0x000fe400087fe4ff */
[----:B------:R-:W-:Y:S01]  /*1db0*/  UPRMT UR4, URZ, 0x5410, UR21 ;  /* 0x00005410ff047896 */ /* 0x000fe20008000015 */
[----:B------:R-:W-:Y:S01]  /*1dc0*/  UMOV UR18, 0x0 ;  /* 0x0000000000127882 */ /* 0x000fe20000000000 */
[----:B------:R-:W-:Y:S01]  /*1dd0*/  UMOV UR19, 0x10000000 ;  /* 0x1000000000137882 */ /* 0x000fe20000000000 */
[----:B------:R-:W-:Y:S01]  /*1de0*/  UMOV UR10, UR35 ;  /* 0x00000023000a7c82 */ /* 0x000fe20008000000 */
[----:B------:R-:W-:Y:S01]  /*1df0*/  UMOV UR12, UR36 ;  /* 0x00000024000c7c82 */ /* 0x000fe20008000000 */
[----:B------:R-:W-:Y:S01]  /*1e00*/  UMOV UR9, UR33 ;  /* 0x0000002100097c82 */ /* 0x000fe20008000000 */
[----:B------:R1:W-:Y:S01]  /*1e10*/  UTMALDG.3D.2CTA [UR32], [UR16], desc[UR18] ;  /* 0x00001220100075b4 */ /* 0x0003e20008211000 */
[----:B------:R-:W-:-:S02]  /*1e20*/  UMOV UR7, UR28 ;  /* 0x0000001c00077c82 */ /* 0x000fc40008000000 */
[----:B------:R2:W-:Y:S01]  /*1e30*/  UTMALDG.3D.MULTICAST.2CTA [UR8], [UR14], UR4, desc[UR18] ;  /* 0x000012080e0073b4 */ /* 0x0005e20008211804 */
[----:B-1----:R-:W-:Y:S01]  /*1e40*/  UIADD3 UR35, UPT, UPT, UR35, 0x40, URZ ;  /* 0x0000004023237890 */ /* 0x002fe2000fffe0ff */
[----:B--2---:R-:W-:Y:S01]  /*1e50*/  UMOV UR4, UR5 ;  /* 0x0000000500047c82 */ /* 0x004fe20008000000 */
[----:B------:R-:W-:Y:S10]  /*1e60*/  BRA.U UP2, `(.L_x_31) ;  /* 0xfffffffd02447547 */ /* 0x000ff4000b83ffff */
.L_x_25:
[----:B------:R-:W-:Y:S01]  /*1e70*/  ULEA UR4, UR5, UR6, 0x3 ;  /* 0x0000000605047291 */ /* 0x000fe2000f8e18ff */
[----:B-1-3--:R-:W-:Y:S01]  /*1e80*/  SHF.L.U32 R0, R12, 0x1f, RZ ;  /* 0x0000001f0c007819 */ /* 0x00afe200000006ff */
[----:B------:R-:W-:Y:S01]  /*1e90*/  @!P1 SYNCS.ARRIVE.TRANS64.A1T0 RZ, [UR6+0xa8], RZ ;  /* 0x0000a8ffffff99a7 */ /* 0x000fe20008100006 */
[----:B------:R-:W-:-:S06]  /*1ea0*/  UISETP.GT.AND UP0, UPT, UR41, UR40, UPT ;  /* 0x000000282900728c */ /* 0x000fcc000bf04270 */
[----:B--2-4-:R1:W2:Y:S03]  /*1eb0*/  SYNCS.PHASECHK.TRANS64.TRYWAIT P0, [UR4+0x30], R0 ;  /* 0x00003000ff0075a7 */ /* 0x0142a60008001104 */
[----:B------:R-:W-:Y:S05]  /*1ec0*/  BRA.U !UP0, `(.L_x_32) ;  /* 0x0000000108c87547 */ /* 0x000fea000b800000 */
[----:B------:R-:W-:Y:S01]  /*1ed0*/  UIADD3 UR13, UPT, UPT, UR44, UR7, URZ ;  /* 0x000000072c0d7290 */ /* 0x000fe2000fffe0ff */
[----:B------:R-:W-:-:S11]  /*1ee0*/  UMOV UR4, UR5 ;  /* 0x0000000500047c82 */ /* 0x000fd60008000000 */
.L_x_38:
[----:B------:R-:W-:Y:S01]  /*1ef0*/  ULEA UR17, UR4, UR6, 0x3 ;  /* 0x0000000604117291 */ /* 0x000fe2000f8e18ff */
[----:B--2---:R-:W-:Y:S01]  /*1f00*/  @P3 MOV R2, 0x8000 ;  /* 0x0000800000023802 */ /* 0x004fe20000000f00 */
[----:B--2-4-:R-:W-:Y:S10]  /*1f10*/  @P0 BRA `(.L_x_33) ;  /* 0x00000000000c0947 */ /* 0x014ff40003800000 */
[----:B------:R-:W-:-:S04]  /*1f20*/  SHF.L.U32 R3, R12, 0x1f, RZ ;  /* 0x0000001f0c037819 */ /* 0x000fc800000006ff */
[----:B------:R-:W2:Y:S02]  /*1f30*/  SYNCS.PHASECHK.TRANS64.TRYWAIT P0, [UR17+0x30], R3 ;  /* 0x00003003ff0075a7 */ /* 0x000ea40008001111 */
[----:B--2---:R-:W-:Y:S05]  /*1f40*/  @!P0 BRA `(.L_x_34) ;  /* 0x00000070004c8947 */ /* 0x004fea0003800000 */
.L_x_33:
[----:B------:R2:W-:Y:S01]  /*1f50*/  @P3 SYNCS.ARRIVE.TRANS64 RZ, [UR17], R2 ;  /* 0x00000002ffff39a7 */ /* 0x0005e20008000011 */
[----:B------:R-:W-:-:S04]  /*1f60*/  ULOP3.LUT UR5, UR25, 0x2, URZ, 0xfc, !UPT ;  /* 0x0000000219057892 */ /* 0x000fc8000f8efcff */
[----:B------:R-:W-:-:S09]  /*1f70*/  UISETP.NE.AND UP0, UPT, UR5, 0x2, UPT ;  /* 0x000000020500788c */ /* 0x000fd2000bf05270 */
[----:B------:R-:W-:Y:S05]  /*1f80*/  BRA.U UP0, `(.L_x_35) ;  /* 0x0000000100047547 */ /* 0x000fea000b800000 */
[----:B------:R-:W-:Y:S05]  /*1f90*/  BPT.TRAP 0x1 ;  /* 0x000000040000795c */ /* 0x000fea0000300000 */
.L_x_35:
[----:B------:R-:W-:Y:S04]  /*1fa0*/  BSSY.RECONVERGENT B0, `(.L_x_36) ;  /* 0x0000003000007945 */ /* 0x000fe80003800200 */
[----:B------:R-:W-:Y:S05]  /*1fb0*/  @!P2 BRA `(.L_x_37) ;  /* 0x000000000004a947 */ /* 0x000fea0003800000 */
[----:B------:R-:W-:Y:S05]  /*1fc0*/  BPT.TRAP 0x1 ;  /* 0x000000040000795c */ /* 0x000fea0000300000 */
.L_x_37:
[----:B------:R-:W-:Y:S05]  /*1fd0*/  BSYNC.RECONVERGENT B0 ;  /* 0x0000000000007941 */ /* 0x000fea0003800200 */
.L_x_36:
        /* <DEDUP_REMOVED lines=9> */
[----:B------:R-:W-:Y:S02]  /*2070*/  USHF.L.U32 UR19, UR7, 0x6, URZ ;  /* 0x0000000607137899 */ /* 0x000fe400080006ff */
[----:B------:R-:W-:Y:S01]  /*2080*/  UIADD3 UR7, UPT, UPT, UR7, 0x1, URZ ;  /* 0x0000000107077890 */ /* 0x000fe2000fffe0ff */
[----:B-1----:R-:W-:Y:S01]  /*2090*/  SHF.L.U32 R0, R12, 0x1f, RZ ;  /* 0x0000001f0c007819 */ /* 0x002fe200000006ff */
[----:B------:R-:W-:Y:S02]  /*20a0*/  UIADD3 UR22, UP1, UPT, UR26, 0x80, URZ ;  /* 0x000000801a167890 */ /* 0x000fe4000ff3e0ff */
[----:B------:R-:W-:Y:S01]  /*20b0*/  ULEA UR4, UR4, UR6, 0x1 ;  /* 0x0000000604047291 */ /* 0x000fe2000f8e08ff */
[----:B------:R3:W4:Y:S01]  /*20c0*/  SYNCS.PHASECHK.TRANS64.TRYWAIT P0, [UR8+0x30], R0 ;  /* 0x00003000ff0075a7 */ /* 0x0007220008001108 */
[----:B------:R-:W-:-:S02]  /*20d0*/  UIADD3.X UR15, UPT, UPT, URZ, UR27, URZ, UP0, !UPT ;  /* 0x0000001bff0f7290 */ /* 0x000fc400087fe4ff */
[----:B------:R-:W-:Y:S02]  /*20e0*/  UISETP.NE.AND UP0, UPT, UR7, UR13, UPT ;  /* 0x0000000d0700728c */ /* 0x000fe4000bf05270 */
[----:B------:R-:W-:Y:S02]  /*20f0*/  ULOP3.LUT UR17, UR17, 0xfefffff8, URZ, 0xc0, !UPT ;  /* 0xfefffff811117892 */ /* 0x000fe4000f8ec0ff */
[----:B------:R-:W-:Y:S02]  /*2100*/  UIADD3 UR16, UPT, UPT, UR16, 0x4300, URZ ;  /* 0x0000430010107890 */ /* 0x000fe4000fffe0ff */
[----:B------:R-:W-:Y:S02]  /*2110*/  UIADD3.X UR23, UPT, UPT, URZ, UR27, URZ, UP1, !UPT ;  /* 0x0000001bff177290 */ /* 0x000fe40008ffe4ff */
[----:B------:R-:W-:Y:S02]  /*2120*/  UIADD3 UR8, UPT, UPT, UR4, 0x10300, URZ ;  /* 0x0001030004087890 */ /* 0x000fe4000fffe0ff */
[----:B------:R-:W-:Y:S01]  /*2130*/  UPRMT UR4, URZ, 0x5410, UR21 ;  /* 0x00005410ff047896 */ /* 0x000fe20008000015 */
[----:B------:R-:W-:Y:S01]  /*2140*/  UMOV UR30, 0x0 ;  /* 0x00000000001e7882 */ /* 0x000fe20000000000 */
[----:B------:R-:W-:Y:S01]  /*2150*/  UMOV UR31, 0x10000000 ;  /* 0x10000000001f7882 */ /* 0x000fe20000000000 */
[----:B------:R-:W-:Y:S01]  /*2160*/  UMOV UR18, UR34 ;  /* 0x0000002200127c82 */ /* 0x000fe20008000000 */
[----:B------:R-:W-:Y:S01]  /*2170*/  UMOV UR20, UR36 ;  /* 0x0000002400147c82 */ /* 0x000fe20008000000 */
[----:B------:R-:W-:Y:S01]  /*2180*/  UMOV UR12, UR36 ;  /* 0x00000024000c7c82 */ /* 0x000fe20008000000 */
[----:B------:R-:W-:Y:S01]  /*2190*/  UMOV UR9, UR17 ;  /* 0x0000001100097c82 */ /* 0x000fe20008000000 */
[----:B------:R-:W-:Y:S01]  /*21a0*/  UMOV UR10, UR19 ;  /* 0x00000013000a7c82 */ /* 0x000fe20008000000 */
[----:B------:R-:W-:Y:S01]  /*21b0*/  UTMALDG.3D.2CTA [UR16], [UR22], desc[UR30] ;  /* 0x00001e10160075b4 */ /* 0x000fe20008211000 */
[----:B------:R1:W-:Y:S02]  /*21c0*/  UTMALDG.3D.MULTICAST.2CTA [UR8], [UR14], UR4, desc[UR30] ;  /* 0x00001e080e0073b4 */ /* 0x0003e40008211804 */
[----:B-1----:R-:W-:Y:S01]  /*21d0*/  UMOV UR4, UR5 ;  /* 0x0000000500047c82 */ /* 0x002fe20008000000 */
[----:B---3--:R-:W-:Y:S05]  /*21e0*/  BRA.U UP0, `(.L_x_38) ;  /* 0xfffffffd00407547 */ /* 0x008fea000b83ffff */
.L_x_32:
[C---:B------:R-:W-:Y:S01]  /*21f0*/  LEA R3, R11.reuse, UR6, 0x3 ;  /* 0x000000060b037c11 */ /* 0x040fe2000f8e18ff */
[----:B------:R-:W-:Y:S01]  /*2200*/  NOP ;  /* 0x0000000000007918 */ /* 0x000fe20000000000 */
[----:B-1----:R-:W-:Y:S02]  /*2210*/  SHF.L.U32 R0, R10, 0x1f, RZ ;  /* 0x0000001f0a007819 */ /* 0x002fe400000006ff */
[----:B------:R-:W-:Y:S02]  /*2220*/  LEA R4, R11, UR6, 0x4 ;  /* 0x000000060b047c11 */ /* 0x000fe4000f8e20ff */
[----:B--2-4-:R-:W1:Y:S02]  /*2230*/  SYNCS.PHASECHK.TRANS64.TRYWAIT P0, [R3+URZ+0xb0], R0 ;  /* 0x0000b000030075a7 */ /* 0x014e6400080011ff */
[----:B-1----:R-:W-:Y:S05]  /*2240*/  @!P0 BRA `(.L_x_39) ;  /* 0x0000006c00a48947 */ /* 0x002fea0003800000 */
.L_x_154:
[----:B------:R-:W2:Y:S01]  /*2250*/  LDS.128 R4, [R4+0x140] ;  /* 0x0001400004047984 */ /* 0x000ea20000000c00 */
[----:B------:R-:W-:Y:S01]  /*2260*/  UISETP.GE.AND UP0, UPT, UR45, 0x1, UPT ;  /* 0x000000012d00788c */ /* 0x000fe2000bf06270 */
[----:B------:R-:W-:Y:S01]  /*2270*/  @!PT LDS RZ, [RZ] ;  /* 0x00000000fffff984 */ /* 0x000fe20000000800 */
[----:B------:R-:W-:Y:S01]  /*2280*/  @!PT LDS RZ, [RZ] ;  /* 0x00000000fffff984 */ /* 0x000fe20000000800 */
[----:B------:R-:W-:Y:S01]  /*2290*/  @!PT LDS RZ, [RZ] ;  /* 0x00000000fffff984 */ /* 0x000fe20000000800 */
[----:B------:R-:W-:Y:S01]  /*22a0*/  @!PT LDS RZ, [RZ] ;  /* 0x00000000fffff984 */ /* 0x000fe20000000800 */
[----:B------:R3:W-:Y:S06]  /*22b0*/  MEMBAR.ALL.CTA ;  /* 0x0000000000007992 */ /* 0x0007ec0000008000 */
[----:B---3--:R-:W3:Y:S01]  /*22c0*/  FENCE.VIEW.ASYNC.S ;  /* 0x00000000000073c6 */ /* 0x008ee20000000000 */
[----:B--2---:R-:W-:-:S13]  /*22d0*/  LOP3.LUT P0, RZ, R6, 0x1, RZ, 0xc0, !PT ;  /* 0x0000000106ff7812 */ /* 0x004fda000780c0ff */
[----:B---3--:R-:W-:Y:S01]  /*22e0*/  VOTEU.ANY UP1, P0 ;  /* 0x0000000000ff7886 */ /* 0x008fe20000020100 */
[----:B------:R-:W-:-:S13]  /*22f0*/  PLOP3.LUT P0, PT, PT, PT, UP1, 0x80, 0x8 ;  /* 0x000000000008781c */ /* 0x000fda0003f0f018 */
[----:B-1----:R-:W-:Y:S02]  /*2300*/  @P0 LOP3.LUT R0, R5, 0xffff, RZ, 0xc0, !PT ;  /* 0x0000ffff05000812 */ /* 0x002fe400078ec0ff */
[----:B------:R-:W-:Y:S02]  /*2310*/  @P0 MOV R2, R4 ;  /* 0x0000000400020202 */ /* 0x000fe40000000f00 */
[----:B------:R-:W-:Y:S01]  /*2320*/  @P0 R2UR UR7, R0 ;  /* 0x00000000000702ca */ /* 0x000fe200000e0000 */
[----:B------:R-:W-:Y:S01]  /*2330*/  VIADD R0, R3, 0xc0 ;  /* 0x000000c003007836 */ /* 0x000fe20000000000 */
[----:B------:R-:W-:Y:S02]  /*2340*/  @P0 SHF.R.U32.HI R4, RZ, 0x10, R5 ;  /* 0x00000010ff040819 */ /* 0x000fe40000011605 */
[----:B------:R-:W-:Y:S02]  /*2350*/  @P0 R2UR UR8, R2 ;  /* 0x00000000020802ca */ /* 0x000fe400000e0000 */
[----:B------:R-:W-:-:S02]  /*2360*/  PRMT R0, RZ, 0x654, R0 ;  /* 0x00000654ff007816 */ /* 0x000fc40000000000 */
[----:B------:R-:W-:Y:S02]  /*2370*/  @P0 R2UR UR4, R4 ;  /* 0x00000000040402ca */ /* 0x000fe400000e0000 */
[----:B------:R1:W-:Y:S03]  /*2380*/  SYNCS.ARRIVE.TRANS64.RED.A1T0 RZ, [R0+URZ], RZ ;  /* 0x000000ff00ff79a7 */ /* 0x0003e600081004ff */
[----:B------:R-:W-:-:S04]  /*2390*/  @UP1 UMOV UR29, UR7 ;  /* 0x00000007001d1c82 */ /* 0x000fc80008000000 */
[----:B------:R-:W-:-:S04]  /*23a0*/  @UP1 UMOV UR37, UR8 ;  /* 0x0000000800251c82 */ /* 0x000fc80008000000 */
[----:B------:R-:W-:Y:S01]  /*23b0*/  @UP1 UMOV UR36, UR4 ;  /* 0x0000000400241c82 */ /* 0x000fe20008000000 */
[----:B------:R-:W-:Y:S05]  /*23c0*/  BRA.U !UP0, `(.L_x_40) ;  /* 0x0000000108d47547 */ /* 0x000fea000b800000 */
[----:B------:R-:W2:Y:S01]  /*23d0*/  LDCU.128 UR12, c[0x0][0xb10] ;  /* 0x00016200ff0c77ac */ /* 0x000ea20008000c00 */
[----:B------:R-:W3:Y:S01]  /*23e0*/  LDCU UR30, c[0x0][0xb20] ;  /* 0x00016400ff1e77ac */ /* 0x000ee20008000800 */
[----:B------:R-:W4:Y:S01]  /*23f0*/  LDCU UR20, c[0x0][0xb0c] ;  /* 0x00016180ff1477ac */ /* 0x000f220008000800 */
[----:B------:R-:W1:Y:S01]  /*2400*/  LDCU.64 UR10, c[0x0][0xb28] ;  /* 0x00016500ff0a77ac */ /* 0x000e620008000a00 */
[----:B------:R-:W-:Y:S02]  /*2410*/  UISETP.NE.AND UP3, UPT, UR45, 0x1, UPT ;  /* 0x000000012d00788c */ /* 0x000fe4000bf65270 */
[----:B--2---:R-:W-:Y:S02]  /*2420*/  UIMAD.WIDE.U32 UR16, UR38, UR15, URZ ;  /* 0x0000000f261072a5 */ /* 0x004fe4000f8e00ff */
[----:B------:R-:W-:Y:S02]  /*2430*/  UIMAD.WIDE.U32 UR8, UR39, UR12, URZ ;  /* 0x0000000c270872a5 */ /* 0x000fe4000f8e00ff */
[----:B------:R-:W-:-:S02]  /*2440*/  UISETP.NE.AND UP0, UPT, UR14, 0x1, UPT ;  /* 0x000000010e00788c */ /* 0x000fc4000bf05270 */
[----:B------:R-:W-:Y:S01]  /*2450*/  UIMAD.WIDE.U32 UR22, UR29, UR15, URZ ;  /* 0x0000000f1d1672a5 */ /* 0x000fe2000f8e00ff */
[----:B------:R-:W-:Y:S02]  /*2460*/  UMOV UR16, UR17 ;  /* 0x0000001100107c82 */ /* 0x000fe40008000000 */
[----:B------:R-:W-:Y:S01]  /*2470*/  UMOV UR8, UR9 ;  /* 0x0000000900087c82 */ /* 0x000fe20008000000 */
[----:B---3--:R-:W-:Y:S02]  /*2480*/  USHF.R.U32.HI UR16, URZ, UR30, UR16 ;  /* 0x0000001eff107299 */ /* 0x008fe40008011610 */
[----:B----4-:R-:W-:Y:S02]  /*2490*/  UISETP.NE.AND UP2, UPT, UR20, 0x1, UPT ;  /* 0x000000011400788c */ /* 0x010fe4000bf45270 */
[----:B------:R-:W-:Y:S02]  /*24a0*/  USHF.R.U32.HI UR8, URZ, UR13, UR8 ;  /* 0x0000000dff087299 */ /* 0x000fe40008011608 */
[----:B------:R-:W-:-:S02]  /*24b0*/  USEL UR7, UR38, UR16, !UP0 ;  /* 0x0000001026077287 */ /* 0x000fc4000c000000 */
[----:B------:R-:W-:Y:S02]  /*24c0*/  USEL UR8, UR39, UR8, !UP2 ;  /* 0x0000000827087287 */ /* 0x000fe4000d000000 */
[----:B-1----:R-:W-:Y:S01]  /*24d0*/  UIMAD.WIDE.U32 UR16, UR7, UR10, URZ ;  /* 0x0000000a071072a5 */ /* 0x002fe2000f8e00ff */
[----:B------:R-:W-:Y:S01]  /*24e0*/  UMOV UR4, UR23 ;  /* 0x0000001700047c82 */ /* 0x000fe20008000000 */
[----:B------:R-:W-:Y:S02]  /*24f0*/  UIMAD.WIDE.U32 UR18, UR37, UR12, URZ ;  /* 0x0000000c251272a5 */ /* 0x000fe4000f8e00ff */
[----:B------:R-:W-:-:S03]  /*2500*/  UIMAD.WIDE.U32 UR22, UR8, UR10, URZ ;  /* 0x0000000a081672a5 */ /* 0x000fc6000f8e00ff */
[----:B------:R-:W-:Y:S01]  /*2510*/  UMOV UR16, UR17 ;  /* 0x0000001100107c82 */ /* 0x000fe20008000000 */
[----:B------:R-:W-:Y:S02]  /*2520*/  USHF.R.U32.HI UR4, URZ, UR30, UR4 ;  /* 0x0000001eff047299 */ /* 0x000fe40008011604 */
[----:B------:R-:W-:Y:S01]  /*2530*/  @UP3 USHF.R.U32.HI UR7, URZ, UR11, UR16 ;  /* 0x0000000bff073299 */ /* 0x000fe20008011610 */
[----:B------:R-:W-:Y:S01]  /*2540*/  UMOV UR18, UR19 ;  /* 0x0000001300127c82 */ /* 0x000fe20008000000 */
[----:B------:R-:W-:Y:S01]  /*2550*/  UMOV UR22, UR23 ;  /* 0x0000001700167c82 */ /* 0x000fe20008000000 */
[----:B------:R-:W-:Y:S02]  /*2560*/  USHF.R.U32.HI UR13, URZ, UR13, UR18 ;  /* 0x0000000dff0d7299 */ /* 0x000fe40008011612 */
[----:B------:R-:W-:Y:S02]  /*2570*/  USEL UR4, UR29, UR4, !UP0 ;  /* 0x000000041d047287 */ /* 0x000fe4000c000000 */
[----:B------:R-:W-:-:S02]  /*2580*/  @UP3 USHF.R.U32.HI UR8, URZ, UR11, UR22 ;  /* 0x0000000bff083299 */ /* 0x000fc40008011616 */
[----:B------:R-:W-:Y:S02]  /*2590*/  UIMAD UR9, UR45, UR7, URZ ;  /* 0x000000072d0972a4 */ /* 0x000fe4000f8e02ff */
[----:B------:R-:W-:Y:S02]  /*25a0*/  USEL UR7, UR37, UR13, !UP2 ;  /* 0x0000000d25077287 */ /* 0x000fe4000d000000 */
[----:B------:R-:W-:Y:S02]  /*25b0*/  UIMAD UR12, UR45, UR8, URZ ;  /* 0x000000082d0c72a4 */ /* 0x000fe4000f8e02ff */
[----:B------:R-:W-:Y:S02]  /*25c0*/  UISETP.GE.AND UP0, UPT, UR4, UR9, UPT ;  /* 0x000000090400728c */ /* 0x000fe4000bf06270 */
[----:B------:R-:W-:Y:S02]  /*25d0*/  UIMAD.WIDE.U32 UR16, UR4, UR10, URZ ;  /* 0x0000000a041072a5 */ /* 0x000fe4000f8e00ff */
[----:B------:R-:W-:-:S02]  /*25e0*/  UISETP.GE.OR UP0, UPT, UR7, UR12, UP0 ;  /* 0x0000000c0700728c */ /* 0x000fc40008706670 */
        /* <DEDUP_REMOVED lines=19> */
.L_x_40:
[----:B------:R-:W2:Y:S02]  /*2720*/  LDCU UR4, c[0x0][0xb30] ;  /* 0x00016600ff0477ac */ /* 0x000ea40008000800 */
[----:B--2---:R-:W-:-:S09]  /*2730*/  UISETP.NE.AND UP0, UPT, UR4, 0x1, UPT ;  /* 0x000000010400788c */ /* 0x004fd2000bf05270 */
[----:B------:R-:W-:Y:S05]  /*2740*/  BRA.U UP0, `(.L_x_41) ;  /* 0x0000000100447547 */ /* 0x000fea000b800000 */
[----:B------:R-:W2:Y:S01]  /*2750*/  LDCU.128 UR12, c[0x0][0xb10] ;  /* 0x00016200ff0c77ac */ /* 0x000ea20008000c00 */
[----:B------:R-:W3:Y:S01]  /*2760*/  LDCU UR16, c[0x0][0xb0c] ;  /* 0x00016180ff1077ac */ /* 0x000ee20008000800 */
[----:B------:R-:W4:Y:S01]  /*2770*/  LDCU UR17, c[0x0][0xb20] ;  /* 0x00016400ff1177ac */ /* 0x000f220008000800 */
[----:B--2---:R-:W-:Y:S02]  /*2780*/  UIMAD.WIDE.U32 UR10, UR37, UR12, URZ ;  /* 0x0000000c250a72a5 */ /* 0x004fe4000f8e00ff */
[----:B------:R-:W-:Y:S02]  /*2790*/  UIMAD.WIDE.U32 UR8, UR29, UR15, URZ ;  /* 0x0000000f1d0872a5 */ /* 0x000fe4000f8e00ff */
[----:B---3--:R-:W-:Y:S02]  /*27a0*/  UISETP.NE.AND UP2, UPT, UR16, 0x1, UPT ;  /* 0x000000011000788c */ /* 0x008fe4000bf45270 */
[----:B------:R-:W-:Y:S01]  /*27b0*/  UISETP.NE.AND UP0, UPT, UR14, 0x1, UPT ;  /* 0x000000010e00788c */ /* 0x000fe2000bf05270 */
[----:B------:R-:W-:-:S02]  /*27c0*/  UMOV UR7, UR11 ;  /* 0x0000000b00077c82 */ /* 0x000fc40008000000 */
[----:B------:R-:W-:Y:S01]  /*27d0*/  UMOV UR4, UR9 ;  /* 0x0000000900047c82 */ /* 0x000fe20008000000 */
[----:B------:R-:W-:Y:S02]  /*27e0*/  USHF.R.U32.HI UR7, URZ, UR13, UR7 ;  /* 0x0000000dff077299 */ /* 0x000fe40008011607 */
[----:B----4-:R-:W-:Y:S02]  /*27f0*/  USHF.R.U32.HI UR4, URZ, UR17, UR4 ;  /* 0x00000011ff047299 */ /* 0x010fe40008011604 */
[----:B------:R-:W-:Y:S02]  /*2800*/  USEL UR7, UR37, UR7, !UP2 ;  /* 0x0000000725077287 */ /* 0x000fe4000d000000 */
[----:B------:R-:W-:-:S04]  /*2810*/  USEL UR4, UR29, UR4, !UP0 ;  /* 0x000000041d047287 */ /* 0x000fc8000c000000 */
[----:B------:R-:W-:Y:S02]  /*2820*/  UIADD3 UR8, UPT, UPT, UR7, -UR4, URZ ;  /* 0x8000000407087290 */ /* 0x000fe4000fffe0ff */
[----:B------:R-:W-:Y:S02]  /*2830*/  UIADD3 UR4, UPT, UPT, -UR7, UR4, URZ ;  /* 0x0000000407047290 */ /* 0x000fe4000fffe1ff */
[----:B------:R-:W-:Y:S02]  /*2840*/  UIMAD UR29, UR8, UR14, UR29 ;  /* 0x0000000e081d72a4 */ /* 0x000fe4000f8e021d */
[----:B------:R-:W-:-:S12]  /*2850*/  UIMAD UR37, UR4, UR16, UR37 ;  /* 0x00000010042572a4 */ /* 0x000fd8000f8e0225 */
.L_x_41:
[----:B------:R-:W-:Y:S01]  /*2860*/  VIADD R11, R11, 0x1 ;  /* 0x000000010b0b7836 */ /* 0x000fe20000000000 */
[----:B------:R-:W-:Y:S01]  /*2870*/  R2UR UR4, R50 ;  /* 0x00000000320472ca */ /* 0x000fe200000e0000 */
[----:B------:R-:W-:Y:S01]  /*2880*/  UIADD3 UR31, UPT, UPT, UR37, UR63, URZ ;  /* 0x0000003f251f7290 */ /* 0x000fe2000fffe0ff */
[----:B------:R-:W-:Y:S02]  /*2890*/  PLOP3.LUT P1, PT, PT, PT, PT, 0x80, 0x8 ;  /* 0x000000000008781c */ /* 0x000fe40003f2f070 */
[----:B------:R-:W-:-:S04]  /*28a0*/  ISETP.NE.AND P0, PT, R11, 0x2, PT ;  /* 0x000000020b00780c */ /* 0x000fc80003f05270 */
[----:B-1----:R-:W-:Y:S02]  /*28b0*/  SEL R0, RZ, 0x1, P0 ;  /* 0x00000001ff007807 */ /* 0x002fe40000000000 */
[----:B------:R-:W-:Y:S02]  /*28c0*/  SEL R11, R11, RZ, P0 ;  /* 0x000000ff0b0b7207 */ /* 0x000fe40000000000 */
[----:B------:R-:W-:Y:S01]  /*28d0*/  LOP3.LUT R10, R10, R0, RZ, 0x3c, !PT ;  /* 0x000000000a0a7212 */ /* 0x000fe200078e3cff */
[----:B------:R-:W-:Y:S01]  /*28e0*/  UIADD3 UR30, UPT, UPT, UR29, UR4, URZ ;  /* 0x000000041d1e7290 */ /* 0x000fe2000fffe0ff */
[----:B------:R-:W-:Y:S11]  /*28f0*/  BRA.U UP1, `(.L_x_42) ;  /* 0xfffffff101247547 */ /* 0x000ff6000b83ffff */
[----:B------:R-:W-:Y:S01]  /*2900*/  UIADD3 UR7, UPT, UPT, UR6, 0x30, URZ ;  /* 0x0000003006077890 */ /* 0x000fe2000fffe0ff */
[----:B------:R-:W-:-:S03]  /*2910*/  SHF.L.U32 R2, R12, 0x1f, RZ ;  /* 0x0000001f0c027819 */ /* 0x000fc600000006ff */
[----:B------:R-:W-:-:S09]  /*2920*/  ULEA UR4, UR5, UR7, 0x3 ;  /* 0x0000000705047291 */ /* 0x000fd2000f8e18ff */
[----:B------:R-:W1:Y:S02]  /*2930*/  SYNCS.PHASECHK.TRANS64.TRYWAIT P0, [UR4], R2 ;  /* 0x00000002ff0075a7 */ /* 0x000e640008001104 */
[----:B-1----:R-:W-:Y:S05]  /*2940*/  @!P0 BRA `(.L_x_43) ;  /* 0x0000006400f88947 */ /* 0x002fea0003800000 */
.L_x_156:
[----:B------:R-:W-:-:S04]  /*2950*/  UIADD3 UR4, UPT, UPT, UR5, 0x1, URZ ;  /* 0x0000000105047890 */ /* 0x000fc8000fffe0ff */
[----:B------:R-:W-:-:S04]  /*2960*/  UISETP.NE.AND UP0, UPT, UR4, 0x6, UPT ;  /* 0x000000060400788c */ /* 0x000fc8000bf05270 */
[----:B------:R-:W-:Y:S02]  /*2970*/  USEL UR6, URZ, 0x1, UP0 ;  /* 0x00000001ff067887 */ /* 0x000fe40008000000 */
[----:B------:R-:W-:-:S04]  /*2980*/  USEL UR4, UR4, URZ, UP0 ;  /* 0x000000ff04047287 */ /* 0x000fc80008000000 */
[----:B------:R-:W-:Y:S01]  /*2990*/  ULEA UR5, UR4, UR7, 0x3 ;  /* 0x0000000704057291 */ /* 0x000fe2000f8e18ff */
[----:B-1----:R-:W-:-:S04]  /*29a0*/  LOP3.LUT R2, R12, UR6, RZ, 0x3c, !PT ;  /* 0x000000060c027c12 */ /* 0x002fc8000f8e3cff */
[----:B------:R-:W-:-:S04]  /*29b0*/  SHF.L.U32 R3, R2, 0x1f, RZ ;  /* 0x0000001f02037819 */ /* 0x000fc800000006ff */
[----:B------:R-:W1:Y:S02]  /*29c0*/  SYNCS.PHASECHK.TRANS64.TRYWAIT P0, [UR5], R3 ;  /* 0x00000003ff0075a7 */ /* 0x000e640008001105 */
[----:B-1----:R-:W-:Y:S05]  /*29d0*/  @!P0 BRA `(.L_x_44) ;  /* 0x0000006400ec8947 */ /* 0x002fea0003800000 */
.L_x_158:
[----:B------:R-:W-:-:S04]  /*29e0*/  UIADD3 UR4, UPT, UPT, UR4, 0x1, URZ ;  /* 0x0000000104047890 */ /* 0x000fc8000fffe0ff */
[----:B------:R-:W-:-:S04]  /*29f0*/  UISETP.NE.AND UP0, UPT, UR4, 0x6, UPT ;  /* 0x000000060400788c */ /* 0x000fc8000bf05270 */
[----:B------:R-:W-:Y:S02]  /*2a00*/  USEL UR6, URZ, 0x1, UP0 ;  /* 0x00000001ff067887 */ /* 0x000fe40008000000 */
[----:B------:R-:W-:-:S04]  /*2a10*/  USEL UR4, UR4, URZ, UP0 ;  /* 0x000000ff04047287 */ /* 0x000fc80008000000 */
[----:B------:R-:W-:Y:S01]  /*2a20*/  ULEA UR5, UR4, UR7, 0x3 ;  /* 0x0000000704057291 */ /* 0x000fe2000f8e18ff */
[----:B------:R-:W-:-:S04]  /*2a30*/  LOP3.LUT R2, R2, UR6, RZ, 0x3c, !PT ;  /* 0x0000000602027c12 */ /* 0x000fc8000f8e3cff */
[----:B-1----:R-:W-:-:S04]  /*2a40*/  SHF.L.U32 R3, R2, 0x1f, RZ ;  /* 0x0000001f02037819 */ /* 0x002fc800000006ff */
[----:B------:R-:W1:Y:S02]  /*2a50*/  SYNCS.PHASECHK.TRANS64.TRYWAIT P0, [UR5], R3 ;  /* 0x00000003ff0075a7 */ /* 0x000e640008001105 */
[----:B-1----:R-:W-:Y:S05]  /*2a60*/  @!P0 BRA `(.L_x_45) ;  /* 0x0000006400e08947 */ /* 0x002fea0003800000 */
.L_x_160:
        /* <DEDUP_REMOVED lines=9> */
.L_x_162:
        /* <DEDUP_REMOVED lines=9> */
.L_x_164:
[----:B------:R-:W-:-:S04]  /*2b90*/  UIADD3 UR4, UPT, UPT, UR4, 0x1, URZ ;  /* 0x0000000104047890 */ /* 0x000fc8000fffe0ff */
[----:B------:R-:W-:-:S04]  /*2ba0*/  UISETP.NE.AND UP0, UPT, UR4, 0x6, UPT ;  /* 0x000000060400788c */ /* 0x000fc8000bf05270 */
[----:B------:R-:W-:Y:S02]  /*2bb0*/  USEL UR5, URZ, 0x1, UP0 ;  /* 0x00000001ff057887 */ /* 0x000fe40008000000 */
[----:B------:R-:W-:-:S04]  /*2bc0*/  USEL UR4, UR4, URZ, UP0 ;  /* 0x000000ff04047287 */ /* 0x000fc80008000000 */
[----:B------:R-:W-:Y:S01]  /*2bd0*/  ULEA UR4, UR4, UR7, 0x3 ;  /* 0x0000000704047291 */ /* 0x000fe2000f8e18ff */
[----:B------:R-:W-:-:S04]  /*2be0*/  LOP3.LUT R2, R2, UR5, RZ, 0x3c, !PT ;  /* 0x0000000502027c12 */ /* 0x000fc8000f8e3cff */
[----:B------:R-:W-:Y:S01]  /*2bf0*/  SHF.L.U32 R2, R2, 0x1f, RZ ;  /* 0x0000001f02027819 */ /* 0x000fe200000006ff */
[----:B-1----:R-:W-:-:S07]  /*2c00*/  IMAD.U32 R0, RZ, RZ, UR4 ;  /* 0x00000004ff007e24 */ /* 0x002fce000f8e00ff */
.L_x_48:
[----:B-1----:R1:W2:Y:S02]  /*2c10*/  SYNCS.PHASECHK.TRANS64.TRYWAIT P0, [R0+URZ], R2 ;  /* 0x00000002000075a7 */ /* 0x0022a400080011ff */
[----:B--2---:R-:W-:Y:S05]  /*2c20*/  @!P0 NANOSLEEP.SYNCS 0x989680 ;  /* 0x009896800000895d */ /* 0x004fea0003900000 */
[----:B------:R-:W2:Y:S02]  /*2c30*/  @!P0 SYNCS.PHASECHK.TRANS64 P0, [R0+URZ], R2 ;  /* 0x00000002000085a7 */ /* 0x000ea400080010ff */
[----:B--2---:R-:W-:Y:S05]  /*2c40*/  @P0 EXIT ;  /* 0x000000000000094d */ /* 0x004fea0003800000 */
[----:B------:R-:W-:Y:S05]  /*2c50*/  BRA `(.L_x_48) ;  /* 0xfffffffc00ec7947 */ /* 0x000fea000383ffff */
.L_x_22:
[----:B------:R-:W-:-:S04]  /*2c60*/  UISETP.NE.AND UP0, UPT, UR47, URZ, UPT ;  /* 0x000000ff2f00728c */ /* 0x000fc8000bf05270 */
[----:B------:R-:W-:-:S09]  /*2c70*/  UISETP.NE.OR UP0, UPT, UR18, 0x1, UP0 ;  /* 0x000000011200788c */ /* 0x000fd20008705670 */
[----:B------:R-:W-:Y:S05]  /*2c80*/  BRA.U UP0, `(.L_x_49) ;  /* 0x0000000500487547 */ /* 0x000fea000b800000 */
[----:B------:R-:W-:Y:S01]  /*2c90*/  ISETP.GE.U32.AND P2, PT, R0, 0x4, PT ;  /* 0x000000040000780c */ /* 0x000fe20003f46070 */
[----:B------:R-:W-:Y:S01]  /*2ca0*/  IMAD.MOV.U32 R12, RZ, RZ, 0x1 ;  /* 0x00000001ff0c7424 */ /* 0x000fe200078e00ff */
[----:B------:R-:W-:Y:S02]  /*2cb0*/  CS2R R10, SRZ ;  /* 0x00000000000a7805 */ /* 0x000fe4000001ff00 */
[----:B------:R-:W-:Y:S01]  /*2cc0*/  CS2R R8, SRZ ;  /* 0x0000000000087805 */ /* 0x000fe2000001ff00 */
[----:B------:R-:W-:Y:S01]  /*2cd0*/  UMOV UR6, 0x400 ;  /* 0x0000040000067882 */ /* 0x000fe20000000000 */
[----:B------:R-:W-:Y:S01]  /*2ce0*/  UMOV UR5, URZ ;  /* 0x000000ff00057c82 */ /* 0x000fe20008000000 */
[----:B------:R-:W-:-:S12]  /*2cf0*/  ULEA UR6, UR47, UR6, 0x18 ;  /* 0x000000062f067291 */ /* 0x000fd8000f8ec0ff */
.L_x_53:
[----:B------:R-:W-:Y:S02]  /*2d00*/  LEA R2, R8, UR6, 0x3 ;  /* 0x0000000608027c11 */ /* 0x000fe4000f8e18ff */
[----:B------:R-:W-:-:S03]  /*2d10*/  SHF.L.U32 R4, R9, 0x1f, RZ ;  /* 0x0000001f09047819 */ /* 0x000fc600000006ff */
[----:B------:R-:W-:Y:S01]  /*2d20*/  VIADD R5, R2, 0x120 ;  /* 0x0000012002057836 */ /* 0x000fe20000000000 */
[----:B------:R-:W2:Y:S02]  /*2d30*/  SYNCS.PHASECHK.TRANS64.TRYWAIT P0, [R2+URZ+0x110], R4 ;  /* 0x00011004020075a7 */ /* 0x000ea400080011ff */
[----:B--2---:R-:W-:Y:S05]  /*2d40*/  @!P0 BRA `(.L_x_50) ;  /* 0x0000006400708947 */ /* 0x004fea0003800000 */
.L_x_165:
[----:B------:R-:W-:Y:S01]  /*2d50*/  ULEA UR4, UR5, UR6, 0x3 ;  /* 0x0000000605047291 */ /* 0x000fe2000f8e18ff */
[----:B--2---:R-:W-:Y:S01]  /*2d60*/  PRMT R2, RZ, 0x654, R5 ;  /* 0x00000654ff027816 */ /* 0x004fe20000000005 */
[----:B------:R-:W-:Y:S01]  /*2d70*/  @!P2 IMAD.MOV.U32 R4, RZ, RZ, 0x10 ;  /* 0x00000010ff04a424 */ /* 0x000fe200078e00ff */
[----:B------:R-:W-:Y:S01]  /*2d80*/  SHF.L.U32 R5, R12, 0x1f, RZ ;  /* 0x0000001f0c057819 */ /* 0x000fe200000006ff */
[----:B------:R-:W-:Y:S01]  /*2d90*/  UIADD3 UR7, UPT, UPT, UR4, 0xb0, URZ ;  /* 0x000000b004077890 */ /* 0x000fe2000fffe0ff */
[----:B------:R2:W-:Y:S05]  /*2da0*/  SYNCS.ARRIVE.TRANS64.RED.A1T0 RZ, [R2+URZ], RZ ;  /* 0x000000ff02ff79a7 */ /* 0x0005ea00081004ff */
[----:B------:R-:W-:Y:S01]  /*2db0*/  IMAD.U32 R6, RZ, RZ, UR7 ;  /* 0x00000007ff067e24 */ /* 0x000fe2000f8e00ff */
[----:B------:R-:W3:Y:S04]  /*2dc0*/  SYNCS.PHASECHK.TRANS64.TRYWAIT P0, [UR4+0xc0], R5 ;  /* 0x0000c005ff0075a7 */ /* 0x000ee80008001104 */
[----:B------:R-:W-:Y:S01]  /*2dd0*/  PRMT R6, R0, 0x654, R6 ;  /* 0x0000065400067816 */ /* 0x000fe20000000006 */
[----:B--23--:R-:W-:Y:S06]  /*2de0*/  @!P0 BRA `(.L_x_51) ;  /* 0x00000064005c8947 */ /* 0x00cfec0003800000 */
.L_x_167:
[----:B------:R-:W-:Y:S01]  /*2df0*/  ULEA UR8, UR5, UR6, 0x4 ;  /* 0x0000000605087291 */ /* 0x000fe2000f8e20ff */
[----:B------:R-:W-:Y:S01]  /*2e00*/  SEL R3, R6, R3, !P2 ;  /* 0x0000000306037207 */ /* 0x000fe20005000000 */
[----:B------:R-:W-:Y:S01]  /*2e10*/  UIADD3 UR9, UPT, UPT, UR4, 0xb0, URZ ;  /* 0x000000b004097890 */ /* 0x000fe2000fffe0ff */
[----:B--2---:R-:W-:Y:S01]  /*2e20*/  LEA R2, R11, UR6, 0x3 ;  /* 0x000000060b027c11 */ /* 0x004fe2000f8e18ff */
[----:B------:R-:W-:Y:S01]  /*2e30*/  UIADD3 UR8, UPT, UPT, UR8, 0x140, URZ ;  /* 0x0000014008087890 */ /* 0x000fe2000fffe0ff */
[----:B------:R2:W-:Y:S01]  /*2e40*/  @!P2 SYNCS.ARRIVE.TRANS64.RED RZ, [R3+URZ], R4 ;  /* 0x0000000403ffa9a7 */ /* 0x0005e200080004ff */
[----:B------:R-:W-:Y:S01]  /*2e50*/  UIADD3 UR4, UPT, UPT, UR5, 0x1, URZ ;  /* 0x0000000105047890 */ /* 0x000fe2000fffe0ff */
[----:B------:R-:W-:-:S03]  /*2e60*/  VIADD R8, R8, 0x1 ;  /* 0x0000000108087836 */ /* 0x000fc60000000000 */
[----:B------:R-:W-:Y:S02]  /*2e70*/  UISETP.NE.AND UP0, UPT, UR4, 0x2, UPT ;  /* 0x000000020400788c */ /* 0x000fe4000bf05270 */
[----:B------:R-:W-:Y:S01]  /*2e80*/  ISETP.NE.AND P0, PT, R8, 0x2, PT ;  /* 0x000000020800780c */ /* 0x000fe20003f05270 */
[----:B------:R-:W-:Y:S06]  /*2e90*/  UGETNEXTWORKID.BROADCAST [UR8], [UR9] ;  /* 0x00000000080073ca */ /* 0x000fec0008000100 */
[----:B------:R-:W-:Y:S02]  /*2ea0*/  USEL UR7, URZ, 0x1, UP0 ;  /* 0x00000001ff077887 */ /* 0x000fe40008000000 */
[----:B------:R-:W-:-:S04]  /*2eb0*/  USEL UR5, UR4, URZ, UP0 ;  /* 0x000000ff04057287 */ /* 0x000fc80008000000 */
[----:B------:R-:W-:Y:S02]  /*2ec0*/  LOP3.LUT R12, R12, UR7, RZ, 0x3c, !PT ;  /* 0x000000070c0c7c12 */ /* 0x000fe4000f8e3cff */
[----:B--2---:R-:W-:-:S04]  /*2ed0*/  SHF.L.U32 R4, R10, 0x1f, RZ ;  /* 0x0000001f0a047819 */ /* 0x004fc800000006ff */
[----:B------:R-:W2:Y:S02]  /*2ee0*/  SYNCS.PHASECHK.TRANS64.TRYWAIT P1, [R2+URZ+0xb0], R4 ;  /* 0x0000b004020075a7 */ /* 0x000ea400080211ff */
[----:B--2---:R-:W-:Y:S05]  /*2ef0*/  @!P1 BRA `(.L_x_52) ;  /* 0x0000006400309947 */ /* 0x004fea0003800000 */
.L_x_168:
[C---:B--2---:R-:W-:Y:S01]  /*2f00*/  LEA R4, R11.reuse, UR6, 0x4 ;  /* 0x000000060b047c11 */ /* 0x044fe2000f8e20ff */
[----:B------:R-:W-:Y:S01]  /*2f10*/  VIADD R2, R2, 0xc0 ;  /* 0x000000c002027836 */ /* 0x000fe20000000000 */
[----:B------:R-:W-:Y:S01]  /*2f20*/  SEL R8, R8, RZ, P0 ;  /* 0x000000ff08087207 */ /* 0x000fe20000000000 */
[----:B------:R-:W-:-:S03]  /*2f30*/  VIADD R11, R11, 0x1 ;  /* 0x000000010b0b7836 */ /* 0x000fc60000000000 */
[----:B------:R-:W2:Y:S01]  /*2f40*/  LDS.128 R4, [R4+0x140] ;  /* 0x0001400004047984 */ /* 0x000ea20000000c00 */
[----:B------:R-:W-:Y:S02]  /*2f50*/  PRMT R2, RZ, 0x654, R2 ;  /* 0x00000654ff027816 */ /* 0x000fe40000000002 */
[C---:B------:R-:W-:Y:S01]  /*2f60*/  ISETP.NE.AND P1, PT, R11.reuse, 0x2, PT ;  /* 0x000000020b00780c */ /* 0x040fe20003f25270 */
[----:B------:R-:W-:Y:S01]  /*2f70*/  @!PT LDS RZ, [RZ] ;  /* 0x00000000fffff984 */ /* 0x000fe20000000800 */
[----:B------:R-:W-:Y:S01]  /*2f80*/  @!PT LDS RZ, [RZ] ;  /* 0x00000000fffff984 */ /* 0x000fe20000000800 */
[----:B------:R-:W-:Y:S01]  /*2f90*/  @!PT LDS RZ, [RZ] ;  /* 0x00000000fffff984 */ /* 0x000fe20000000800 */
[----:B------:R-:W-:Y:S01]  /*2fa0*/  @!PT LDS RZ, [RZ] ;  /* 0x00000000fffff984 */ /* 0x000fe20000000800 */
[----:B------:R3:W-:Y:S06]  /*2fb0*/  MEMBAR.ALL.CTA ;  /* 0x0000000000007992 */ /* 0x0007ec0000008000 */
[----:B---3--:R-:W3:Y:S01]  /*2fc0*/  FENCE.VIEW.ASYNC.S ;  /* 0x00000000000073c6 */ /* 0x008ee20000000000 */
[----:B------:R-:W-:Y:S01]  /*2fd0*/  SEL R11, R11, RZ, P1 ;  /* 0x000000ff0b0b7207 */ /* 0x000fe20000800000 */
[----:B---3--:R3:W-:Y:S01]  /*2fe0*/  SYNCS.ARRIVE.TRANS64.RED.A1T0 RZ, [R2+URZ], RZ ;  /* 0x000000ff02ff79a7 */ /* 0x0087e200081004ff */
[----:B--2---:R-:W-:-:S02]  /*2ff0*/  LOP3.LUT P3, RZ, R6, 0x1, RZ, 0xc0, !PT ;  /* 0x0000000106ff7812 */ /* 0x004fc4000786c0ff */
[----:B------:R-:W-:-:S04]  /*3000*/  SEL R4, RZ, 0x1, P1 ;  /* 0x00000001ff047807 */ /* 0x000fc80000800000 */
[----:B------:R-:W-:Y:S02]  /*3010*/  LOP3.LUT R10, R10, R4, RZ, 0x3c, !PT ;  /* 0x000000040a0a7212 */ /* 0x000fe400078e3cff */
[----:B---3--:R-:W-:-:S04]  /*3020*/  SEL R2, RZ, 0x1, P0 ;  /* 0x00000001ff027807 */ /* 0x008fc80000000000 */
[----:B------:R-:W-:Y:S01]  /*3030*/  LOP3.LUT R9, R9, R2, RZ, 0x3c, !PT ;  /* 0x0000000209097212 */ /* 0x000fe200078e3cff */
[----:B------:R-:W-:Y:S06]  /*3040*/  @P3 BRA `(.L_x_53) ;  /* 0xfffffffc002c3947 */ /* 0x000fec000383ffff */
[----:B------:R-:W-:Y:S01]  /*3050*/  ULEA UR4, UR5, UR6, 0x3 ;  /* 0x0000000605047291 */ /* 0x000fe2000f8e18ff */
[----:B------:R-:W-:-:S08]  /*3060*/  SHF.L.U32 R2, R12, 0x1f, RZ ;  /* 0x0000001f0c027819 */ /* 0x000fd000000006ff */
[----:B------:R-:W2:Y:S02]  /*3070*/  SYNCS.PHASECHK.TRANS64 P0, [UR4+0xc0], R2 ;  /* 0x0000c002ff0075a7 */ /* 0x000ea40008001004 */
[----:B--2---:R-:W-:Y:S05]  /*3080*/  @P0 BRA `(.L_x_54) ;  /* 0x0000000000080947 */ /* 0x004fea0003800000 */
[----:B------:R-:W2:Y:S02]  /*3090*/  SYNCS.PHASECHK.TRANS64.TRYWAIT P0, [UR4+0xc0], R2 ;  /* 0x0000c002ff0075a7 */ /* 0x000ea40008001104 */
[----:B--2---:R-:W-:Y:S05]  /*30a0*/  @!P0 BRA `(.L_x_55) ;  /* 0x0000006000d88947 */ /* 0x004fea0003800000 */
.L_x_54:
[----:B------:R-:W-:-:S04]  /*30b0*/  UIADD3 UR7, UPT, UPT, UR5, 0x1, URZ ;  /* 0x0000000105077890 */ /* 0x000fc8000fffe0ff */
[----:B------:R-:W-:-:S04]  /*30c0*/  UISETP.NE.AND UP0, UPT, UR7, 0x2, UPT ;  /* 0x000000020700788c */ /* 0x000fc8000bf05270 */
[----:B------:R-:W-:Y:S02]  /*30d0*/  USEL UR8, URZ, 0x1, UP0 ;  /* 0x00000001ff087887 */ /* 0x000fe40008000000 */
[----:B------:R-:W-:-:S04]  /*30e0*/  USEL UR7, UR7, URZ, UP0 ;  /* 0x000000ff07077287 */ /* 0x000fc80008000000 */
[----:B------:R-:W-:Y:S01]  /*30f0*/  ULEA UR7, UR7, UR6, 0x3 ;  /* 0x0000000607077291 */ /* 0x000fe2000f8e18ff */
[----:B--2---:R-:W-:-:S04]  /*3100*/  LOP3.LUT R2, R12, UR8, RZ, 0x3c, !PT ;  /* 0x000000080c027c12 */ /* 0x004fc8000f8e3cff */
[----:B------:R-:W-:-:S04]  /*3110*/  SHF.L.U32 R0, R2, 0x1f, RZ ;  /* 0x0000001f02007819 */ /* 0x000fc800000006ff */
[----:B------:R-:W2:Y:S02]  /*3120*/  SYNCS.PHASECHK.TRANS64 P0, [UR7+0xc0], R0 ;  /* 0x0000c000ff0075a7 */ /* 0x000ea40008001007 */
[----:B-12---:R-:W-:Y:S05]  /*3130*/  @P0 EXIT ;  /* 0x000000000000094d */ /* 0x006fea0003800000 */
[----:B------:R-:W-:Y:S02]  /*3140*/  SHF.L.U32 R2, R2, 0x1f, RZ ;  /* 0x0000001f02027819 */ /* 0x000fe400000006ff */
[----:B------:R-:W-:-:S07]  /*3150*/  MOV R0, UR7 ;  /* 0x0000000700007c02 */ /* 0x000fce0008000f00 */
.L_x_56:
[----:B-1----:R1:W2:Y:S02]  /*3160*/  SYNCS.PHASECHK.TRANS64.TRYWAIT P0, [R0+URZ+0xc0], R2 ;  /* 0x0000c002000075a7 */ /* 0x0022a400080011ff */
[----:B--2---:R-:W-:Y:S05]  /*3170*/  @!P0 NANOSLEEP.SYNCS 0x989680 ;  /* 0x009896800000895d */ /* 0x004fea0003900000 */
[----:B------:R-:W2:Y:S02]  /*3180*/  @!P0 SYNCS.PHASECHK.TRANS64 P0, [R0+URZ+0xc0], R2 ;  /* 0x0000c002000085a7 */ /* 0x000ea400080010ff */
[----:B--2---:R-:W-:Y:S05]  /*3190*/  @P0 EXIT ;  /* 0x000000000000094d */ /* 0x004fea0003800000 */
[----:B------:R-:W-:Y:S05]  /*31a0*/  BRA `(.L_x_56) ;  /* 0xfffffffc00ec7947 */ /* 0x000fea000383ffff */
.L_x_49:
[----:B------:R-:W-:Y:S05]  /*31b0*/  BRA.U UP5, `(.L_x_57) ;  /* 0x0000001105d47547 */ /* 0x000fea000b800000 */
[----:B------:R-:W-:Y:S01]  /*31c0*/  UMOV UR4, 0x40 ;  /* 0x0000004000047882 */ /* 0x000fe20000000000 */
[----:B------:R-:W-:Y:S01]  /*31d0*/  NOP ;  /* 0x0000000000007918 */ /* 0x000fe20000000000 */
[----:B------:R-:W-:Y:S01]  /*31e0*/  ULEA UR5, UR47, UR4, 0x18 ;  /* 0x000000042f057291 */ /* 0x000fe2000f8ec0ff */
[----:B------:R-:W-:Y:S02]  /*31f0*/  UMOV UR6, 0x400 ;  /* 0x0000040000067882 */ /* 0x000fe40000000000 */
[----:B------:R-:W-:-:S06]  /*3200*/  ULEA UR6, UR47, UR6, 0x18 ;  /* 0x000000062f067291 */ /* 0x000fcc000f8ec0ff */
[----:B------:R-:W2:Y:S02]  /*3210*/  LDS.U8 R0, [UR5+0x1c] ;  /* 0x00001c05ff007984 */ /* 0x000ea40008000000 */
[----:B--2---:R-:W-:-:S13]  /*3220*/  ISETP.NE.AND P0, PT, R0, RZ, PT ;  /* 0x000000ff0000720c */ /* 0x004fda0003f05270 */
[----:B------:R-:W-:Y:S05]  /*3230*/  @P0 BRA `(.L_x_58) ;  /* 0x0000000400080947 */ /* 0x000fea0003800000 */
[----:B------:R-:W-:Y:S02]  /*3240*/  UISETP.NE.U32.AND UP1, UPT, UR48, 0x1, UPT ;  /* 0x000000013000788c */ /* 0x000fe4000bf25070 */
[----:B------:R-:W-:-:S07]  /*3250*/  UIADD3 UR7, UPT, UPT, UR5, 0x8, URZ ;  /* 0x0000000805077890 */ /* 0x000fce000fffe0ff */
[----:B------:R-:W-:Y:S05]  /*3260*/  BRA.U !UP1, `(.L_x_59) ;  /* 0x00000001099c7547 */ /* 0x000fea000b800000 */
[----:B------:R-:W-:Y:S01]  /*3270*/  ELECT P0, URZ, PT ;  /* 0x0000000000ff782f */ /* 0x000fe20003800000 */
[----:B------:R-:W-:-:S12]  /*3280*/  BSSY B0, `(.L_x_59) ;  /* 0x0000025000007945 */ /* 0x000fd80003800000 */
[----:B------:R-:W-:Y:S05]  /*3290*/  @!P0 BRA `(.L_x_60) ;  /* 0x00000000008c8947 */ /* 0x000fea0003800000 */
[----:B------:R-:W-:-:S05]  /*32a0*/  UMOV UR4, 0x10 ;  /* 0x0000001000047882 */ /* 0x000fca0000000000 */
[----:B------:R-:W-:Y:S04]  /*32b0*/  DEPBAR.LE SB2, 0x36 ;  /* 0x0000ad800000791a */ /* 0x000fe80000000000 */
[----:B------:R-:W2:Y:S02]  /*32c0*/  UTCATOMSWS.2CTA.FIND_AND_SET.ALIGN UP0, UR4, UR4 ;  /* 0x00000004000475e3 */ /* 0x000ea40008200800 */
[----:B--2---:R-:W-:Y:S01]  /*32d0*/  MOV R10, UR4 ;  /* 0x00000004000a7c02 */ /* 0x004fe20008000f00 */
[----:B------:R-:W-:Y:S06]  /*32e0*/  BRA.U UP0, `(.L_x_61) ;  /* 0x0000000100187547 */ /* 0x000fec000b800000 */
.L_x_62:
[----:B------:R-:W-:Y:S05]  /*32f0*/  NANOSLEEP 0x64 ;  /* 0x000000640000795d */ /* 0x000fea0003800000 */
[----:B------:R-:W-:-:S05]  /*3300*/  UMOV UR4, 0x10 ;  /* 0x0000001000047882 */ /* 0x000fca0000000000 */
[----:B------:R-:W-:Y:S04]  /*3310*/  DEPBAR.LE SB2, 0x36 ;  /* 0x0000ad800000791a */ /* 0x000fe80000000000 */
[----:B------:R-:W2:Y:S02]  /*3320*/  UTCATOMSWS.2CTA.FIND_AND_SET.ALIGN UP0, UR4, UR4 ;  /* 0x00000004000475e3 */ /* 0x000ea40008200800 */
[----:B--2---:R-:W-:Y:S01]  /*3330*/  MOV R10, UR4 ;  /* 0x00000004000a7c02 */ /* 0x004fe20008000f00 */
[----:B------:R-:W-:Y:S05]  /*3340*/  BRA.U !UP0, `(.L_x_62) ;  /* 0xfffffffd08e87547 */ /* 0x000fea000b83ffff */
.L_x_61:
[----:B------:R-:W2:Y:S01]  /*3350*/  LDS R6, [UR5+0x10] ;  /* 0x00001005ff067984 */ /* 0x000ea20008000800 */
[----:B------:R-:W-:Y:S01]  /*3360*/  IMAD.U32 R0, RZ, RZ, UR6 ;  /* 0x00000006ff007e24 */ /* 0x000fe2000f8e00ff */
[----:B------:R-:W-:-:S03]  /*3370*/  MOV R4, UR49 ;  /* 0x0000003100047c02 */ /* 0x000fc60008000f00 */
[----:B------:R-:W-:Y:S01]  /*3380*/  VIADD R0, R0, 0x160 ;  /* 0x0000016000007836 */ /* 0x000fe20000000000 */
[----:B--2---:R-:W-:-:S04]  /*3390*/  SHF.L.U32 R6, R6, 0x1f, RZ ;  /* 0x0000001f06067819 */ /* 0x004fc800000006ff */
[----:B------:R-:W2:Y:S02]  /*33a0*/  SYNCS.PHASECHK.TRANS64.TRYWAIT P0, [UR5+0x8], R6 ;  /* 0x00000806ff0075a7 */ /* 0x000ea40008001105 */
[----:B--2---:R-:W-:Y:S05]  /*33b0*/  @P0 BRA `(.L_x_63) ;  /* 0x0000000000080947 */ /* 0x004fea0003800000 */
[----:B------:R-:W2:Y:S02]  /*33c0*/  SYNCS.PHASECHK.TRANS64.TRYWAIT P0, [UR5+0x8], R6 ;  /* 0x00000806ff0075a7 */ /* 0x000ea40008001105 */
[----:B--2---:R-:W-:Y:S05]  /*33d0*/  @!P0 BRA `(.L_x_64) ;  /* 0x0000006000248947 */ /* 0x004fea0003800000 */
.L_x_63:
[----:B------:R-:W-:Y:S01]  /*33e0*/  PRMT R4, R4, 0x654, R0 ;  /* 0x0000065404047816 */ /* 0x000fe20000000000 */
[----:B------:R-:W-:Y:S01]  /*33f0*/  HFMA2 R0, -RZ, RZ, 0, 5.9604644775390625e-08 ;  /* 0x00000001ff007431 */ /* 0x000fe200000001ff */
[----:B------:R-:W-:Y:S01]  /*3400*/  UPRMT UR4, UR49, 0x654, UR7 ;  /* 0x0000065431047896 */ /* 0x000fe20008000007 */
[----:B------:R-:W-:Y:S02]  /*3410*/  IMAD.MOV.U32 R8, RZ, RZ, 0xffff ;  /* 0x0000ffffff087424 */ /* 0x000fe400078e00ff */
[----:B--2---:R-:W-:Y:S02]  /*3420*/  IMAD.MOV.U32 R6, RZ, RZ, 0x4 ;  /* 0x00000004ff067424 */ /* 0x004fe400078e00ff */
[----:B------:R-:W-:Y:S01]  /*3430*/  IMAD.SHL.U32 R9, R10, 0x20, RZ ;  /* 0x000000200a097824 */ /* 0x000fe200078e00ff */
[----:B------:R-:W-:Y:S02]  /*3440*/  MOV R5, UR4 ;  /* 0x0000000400057c02 */ /* 0x000fe40008000f00 */
[-C--:B------:R-:W-:Y:S01]  /*3450*/  SHF.L.U32 R8, R8, R10.reuse, RZ ;  /* 0x0000000a08087219 */ /* 0x080fe200000006ff */
[----:B------:R2:W-:Y:S01]  /*3460*/  SYNCS.ARRIVE.TRANS64.RED RZ, [UR4], R6 ;  /* 0x00000006ffff79a7 */ /* 0x0005e20008000404 */
[----:B------:R-:W-:Y:S01]  /*3470*/  SHF.L.U32 R7, R0, R10, RZ ;  /* 0x0000000a00077219 */ /* 0x000fe200000006ff */
[----:B------:R2:W-:Y:S04]  /*3480*/  STS [UR6+0x160], R9 ;  /* 0x00016009ff007988 */ /* 0x0005e80008000806 */
[----:B------:R2:W-:Y:S04]  /*3490*/  STAS [R4.64], R10 ;  /* 0x0000000a04007dbd */ /* 0x0005e8000c0008ff */
[----:B------:R2:W-:Y:S04]  /*34a0*/  ATOMS.OR RZ, [UR5+0x14], R8 ;  /* 0x00001408ffff798c */ /* 0x0005e8000b000005 */
[----:B------:R2:W-:Y:S04]  /*34b0*/  ATOMS.OR RZ, [UR5+0x18], R7 ;  /* 0x00001807ffff798c */ /* 0x0005e8000b000005 */
[----:B------:R2:W-:Y:S02]  /*34c0*/  ATOMS.XOR RZ, [UR5+0x10], R0 ;  /* 0x00001000ffff798c */ /* 0x0005e4000b800005 */
.L_x_60:
[----:B-1----:R-:W-:Y:S05]  /*34d0*/  BSYNC B0 ;  /* 0x0000000000007941 */ /* 0x002fea0003800000 */
.L_x_59:
[----:B------:R-:W-:Y:S05]  /*34e0*/  BRA.U UP1, `(.L_x_65) ;  /* 0x00000001016c7547 */ /* 0x000fea000b800000 */
[----:B------:R-:W-:-:S03]  /*34f0*/  UMOV UR4, 0xffffffff ;  /* 0xffffffff00047882 */ /* 0x000fc60000000000 */
[----:B------:R-:W-:Y:S05]  /*3500*/  BRA.DIV UR4, `(.L_x_66) ;  /* 0x0000005e04f07947 */ /* 0x000fea000b800000 */
[----:B------:R-:W-:-:S13]  /*3510*/  ELECT P6, URZ, PT ;  /* 0x0000000000ff782f */ /* 0x000fda00038c0000 */
.L_x_172:
[----:B------:R-:W-:Y:S05]  /*3520*/  @!P6 BRA `(.L_x_65) ;  /* 0x00000000005ce947 */ /* 0x000fea0003800000 */
[----:B--2---:R-:W2:Y:S02]  /*3530*/  LDS R4, [UR5+0x10] ;  /* 0x00001005ff047984 */ /* 0x004ea40008000800 */
[----:B--2---:R-:W-:-:S04]  /*3540*/  SHF.L.U32 R4, R4, 0x1f, RZ ;  /* 0x0000001f04047819 */ /* 0x004fc800000006ff */
[----:B------:R-:W2:Y:S02]  /*3550*/  SYNCS.PHASECHK.TRANS64.TRYWAIT P0, [UR5+0x8], R4 ;  /* 0x00000804ff0075a7 */ /* 0x000ea40008001105 */
[----:B--2---:R-:W-:Y:S05]  /*3560*/  @P0 BRA `(.L_x_67) ;  /* 0x0000000000080947 */ /* 0x004fea0003800000 */
[----:B------:R-:W2:Y:S02]  /*3570*/  SYNCS.PHASECHK.TRANS64.TRYWAIT P0, [UR5+0x8], R4 ;  /* 0x00000804ff0075a7 */ /* 0x000ea40008001105 */
[----:B--2---:R-:W-:Y:S05]  /*3580*/  @!P0 BRA `(.L_x_68) ;  /* 0x0000005c00f08947 */ /* 0x004fea0003800000 */
.L_x_67:
[----:B------:R-:W3:Y:S01]  /*3590*/  LDS R6, [UR6+0x160] ;  /* 0x00016006ff067984 */ /* 0x000ee20008000800 */
[----:B--2---:R-:W-:Y:S02]  /*35a0*/  HFMA2 R0, -RZ, RZ, 0, 5.9604644775390625e-08 ;  /* 0x00000001ff007431 */ /* 0x004fe400000001ff */
[----:B------:R-:W-:Y:S01]  /*35b0*/  IMAD.MOV.U32 R4, RZ, RZ, 0xffff ;  /* 0x0000ffffff047424 */ /* 0x000fe200078e00ff */
[----:B------:R-:W-:Y:S01]  /*35c0*/  UPRMT UR4, UR49, 0x654, UR7 ;  /* 0x0000065431047896 */ /* 0x000fe20008000007 */
[----:B---3--:R-:W-:-:S03]  /*35d0*/  IMAD.SHL.U32 R5, R6, 0x20, RZ ;  /* 0x0000002006057824 */ /* 0x008fc600078e00ff */
[-C--:B------:R-:W-:Y:S02]  /*35e0*/  SHF.L.U32 R4, R4, R6.reuse, RZ ;  /* 0x0000000604047219 */ /* 0x080fe400000006ff */
[----:B------:R-:W-:Y:S01]  /*35f0*/  SHF.L.U32 R6, R0, R6, RZ ;  /* 0x0000000600067219 */ /* 0x000fe200000006ff */
[----:B------:R3:W-:Y:S04]  /*3600*/  STS [UR6+0x160], R5 ;  /* 0x00016005ff007988 */ /* 0x0007e80008000806 */
[----:B------:R3:W-:Y:S04]  /*3610*/  ATOMS.OR RZ, [UR5+0x14], R4 ;  /* 0x00001404ffff798c */ /* 0x0007e8000b000005 */
[----:B------:R3:W-:Y:S01]  /*3620*/  ATOMS.OR RZ, [UR5+0x18], R6 ;  /* 0x00001806ffff798c */ /* 0x0007e2000b000005 */
[----:B------:R-:W-:Y:S03]  /*3630*/  SYNCS.ARRIVE.TRANS64.RED.A1T0 RZ, [UR4], RZ ;  /* 0x000000ffffff79a7 */ /* 0x000fe60008100404 */
[----:B------:R3:W-:Y:S01]  /*3640*/  ATOMS.XOR RZ, [UR5+0x10], R0 ;  /* 0x00001000ffff798c */ /* 0x0007e2000b800005 */
[----:B------:R-:W-:Y:S05]  /*3650*/  BRA `(.L_x_65) ;  /* 0x0000000000107947 */ /* 0x000fea0003800000 */
.L_x_58:
[----:B------:R-:W-:Y:S02]  /*3660*/  MOV R0, 0xffffffff ;  /* 0xffffffff00007802 */ /* 0x000fe40000000f00 */
[----:B------:R-:W-:-:S03]  /*3670*/  MOV R4, 0x36a0 ;  /* 0x000036a000047802 */ /* 0x000fc60000000f00 */
[----:B------:R2:W-:Y:S04]  /*3680*/  STS [UR6+0x160], R0 ;  /* 0x00016000ff007988 */ /* 0x0005e80008000806 */
[----:B-12--5:R-:W-:Y:S05]  /*3690*/  CALL.REL.NOINC `($__internal_1_$__cuda_sm10x_tcgen05_guardrail_trap_phase_invalid_during_alloc) ;  /* 0x0000006400c47944 */ /* 0x026fea0003c00000 */
.L_x_65:
[----:B------:R-:W-:Y:S05]  /*36a0*/  WARPSYNC.ALL ;  /* 0x0000000000007948 */ /* 0x000fea0003800000 */
[----:B------:R-:W4:Y:S01]  /*36b0*/  S2UR UR4, SR_CgaCtaId ;  /* 0x00000000000479c3 */ /* 0x000f220000008800 */
[----:B------:R-:W-:Y:S01]  /*36c0*/  UMOV UR26, 0x400 ;  /* 0x00000400001a7882 */ /* 0x000fe20000000000 */
[----:B------:R-:W-:-:S06]  /*36d0*/  NOP ;  /* 0x0000000000007918 */ /* 0x000fcc0000000000 */
[----:B------:R-:W-:Y:S06]  /*36e0*/  BAR.ARV 0x6, 0xa0 ;  /* 0x0182800000007b1d */ /* 0x000fec0000002000 */
[----:B------:R-:W1:Y:S01]  /*36f0*/  LDCU UR6, c[0x0][0x38c] ;  /* 0x00007180ff0677ac */ /* 0x000e620008000800 */
[----:B------:R-:W-:Y:S01]  /*3700*/  LOP3.LUT R3, R3, 0xffff, RZ, 0xc0, !PT ;  /* 0x0000ffff03037812 */ /* 0x000fe200078ec0ff */
[----:B--2---:R-:W-:Y:S01]  /*3710*/  IMAD.MOV.U32 R9, RZ, RZ, 0x1 ;  /* 0x00000001ff097424 */ /* 0x004fe200078e00ff */
[----:B------:R-:W-:Y:S01]  /*3720*/  LOP3.LUT R2, R2, 0xffff, RZ, 0xc0, !PT ;  /* 0x0000ffff02027812 */ /* 0x000fe200078ec0ff */
[----:B------:R-:W-:Y:S01]  /*3730*/  IMAD.MOV.U32 R8, RZ, RZ, RZ ;  /* 0x000000ffff087224 */ /* 0x000fe200078e00ff */
[----:B------:R-:W-:Y:S01]  /*3740*/  R2UR UR28, R3 ;  /* 0x00000000031c72ca */ /* 0x000fe200000e0000 */
[----:B------:R-:W-:Y:S01]  /*3750*/  UMOV UR32, URZ ;  /* 0x000000ff00207c82 */ /* 0x000fe20008000000 */
[----:B------:R-:W-:-:S02]  /*3760*/  R2UR UR42, R2 ;  /* 0x00000000022a72ca */ /* 0x000fc400000e0000 */
[----:B------:R-:W-:Y:S01]  /*3770*/  CS2R R2, SRZ ;  /* 0x0000000000027805 */ /* 0x000fe2000001ff00 */
[----:B------:R-:W-:Y:S01]  /*3780*/  UMOV UR23, URZ ;  /* 0x000000ff00177c82 */ /* 0x000fe20008000000 */
[----:B----4-:R-:W-:Y:S01]  /*3790*/  ULEA UR26, UR4, UR26, 0x18 ;  /* 0x0000001a041a7291 */ /* 0x010fe2000f8ec0ff */
[----:B------:R-:W-:Y:S01]  /*37a0*/  UMOV UR22, URZ ;  /* 0x000000ff00167c82 */ /* 0x000fe20008000000 */
[----:B------:R-:W-:Y:S02]  /*37b0*/  UISETP.NE.AND UP3, UPT, UR48, URZ, UPT ;  /* 0x000000ff3000728c */ /* 0x000fe4000bf65270 */
[----:B------:R-:W-:Y:S02]  /*37c0*/  UIADD3 UR4, UPT, UPT, UR26, 0x4300, URZ ;  /* 0x000043001a047890 */ /* 0x000fe4000fffe0ff */
[----:B------:R-:W-:-:S03]  /*37d0*/  UIADD3 UR5, UPT, UPT, UR26, 0x10300, URZ ;  /* 0x000103001a057890 */ /* 0x000fc6000fffe0ff */
[----:B---3--:R-:W2:Y:S01]  /*37e0*/  LDS R0, [UR26+0x160] ;  /* 0x0001601aff007984 */ /* 0x008ea20008000800 */
[----:B-1----:R-:W-:Y:S02]  /*37f0*/  UIADD3 UR6, UPT, UPT, UR6, 0x3f, URZ ;  /* 0x0000003f06067890 */ /* 0x002fe4000fffe0ff */
[----:B------:R-:W-:Y:S02]  /*3800*/  USHF.R.U32.HI UR30, URZ, 0x4, UR4 ;  /* 0x00000004ff1e7899 */ /* 0x000fe40008011604 */
[----:B------:R-:W-:Y:S02]  /*3810*/  USHF.R.S32.HI UR33, URZ, 0x1f, UR6 ;  /* 0x0000001fff217899 */ /* 0x000fe40008011406 */
[----:B------:R-:W-:Y:S02]  /*3820*/  USHF.R.U32.HI UR4, URZ, 0x4, UR5 ;  /* 0x00000004ff047899 */ /* 0x000fe40008011605 */
[----:B------:R-:W-:Y:S02]  /*3830*/  ULEA.HI UR33, UR33, UR6, URZ, 0x6 ;  /* 0x0000000621217291 */ /* 0x000fe4000f8f30ff */
[----:B------:R-:W-:-:S02]  /*3840*/  ULOP3.LUT UR4, UR4, 0x3fff, URZ, 0xc0, !UPT ;  /* 0x00003fff04047892 */ /* 0x000fc4000f8ec0ff */
[----:B------:R-:W-:Y:S01]  /*3850*/  USHF.R.S32.HI UR33, URZ, 0x6, UR33 ;  /* 0x00000006ff217899 */ /* 0x000fe20008011421 */
[----:B------:R-:W-:Y:S01]  /*3860*/  UMOV UR40, 0x0 ;  /* 0x0000000000287882 */ /* 0x000fe20000000000 */
[----:B------:R-:W-:Y:S02]  /*3870*/  UMOV UR41, 0x8208010 ;  /* 0x0820801000297882 */ /* 0x000fe40000000000 */
[----:B------:R-:W-:Y:S02]  /*3880*/  UISETP.LT.AND UP0, UPT, UR33, 0x1, UPT ;  /* 0x000000012100788c */ /* 0x000fe4000bf01270 */
[----:B------:R-:W-:Y:S02]  /*3890*/  ULOP3.LUT UR30, UR30, 0x3fff, URZ, 0xc0, !UPT ;  /* 0x00003fff1e1e7892 */ /* 0x000fe4000f8ec0ff */
[----:B------:R-:W-:Y:S02]  /*38a0*/  ULOP3.LUT UR29, UR4, 0x10000, URZ, 0xfc, !UPT ;  /* 0x00010000041d7892 */ /* 0x000fe4000f8efcff */
[----:B------:R-:W-:Y:S01]  /*38b0*/  USEL UR43, UR33, 0x1, !UP0 ;  /* 0x00000001212b7887 */ /* 0x000fe2000c000000 */
[----:B------:R-:W-:Y:S01]  /*38c0*/  UMOV UR38, 0x0 ;  /* 0x0000000000267882 */ /* 0x000fe20000000000 */
[----:B------:R-:W-:Y:S01]  /*38d0*/  UMOV UR39, 0x8208010 ;  /* 0x0820801000277882 */ /* 0x000fe20000000000 */
[----:B------:R-:W-:Y:S01]  /*38e0*/  UMOV UR36, 0x0 ;  /* 0x0000000000247882 */ /* 0x000fe20000000000 */
[----:B------:R-:W-:Y:S01]  /*38f0*/  UMOV UR37, 0x8208010 ;  /* 0x0820801000257882 */ /* 0x000fe20000000000 */
[----:B------:R-:W-:Y:S01]  /*3900*/  UMOV UR34, 0x0 ;  /* 0x0000000000227882 */ /* 0x000fe20000000000 */
[----:B------:R-:W-:Y:S01]  /*3910*/  UMOV UR35, 0x8208010 ;  /* 0x0820801000237882 */ /* 0x000fe20000000000 */
[----:B--2---:R-:W-:-:S15]  /*3920*/  R2UR UR44, R0 ;  /* 0x00000000002c72ca */ /* 0x004fde00000e0000 */
.L_x_76:
[C---:B------:R-:W-:Y:S02]  /*3930*/  LEA R0, R8.reuse, UR26, 0x3 ;  /* 0x0000001a08007c11 */ /* 0x040fe4000f8e18ff */
[----:B------:R-:W-:Y:S02]  /*3940*/  SHF.L.U32 R4, R3, 0x1f, RZ ;  /* 0x0000001f03047819 */ /* 0x000fe400000006ff */
[----:B------:R-:W-:Y:S02]  /*3950*/  LEA R5, R8, UR26, 0x4 ;  /* 0x0000001a08057c11 */ /* 0x000fe4000f8e20ff */
[----:B------:R-:W1:Y:S02]  /*3960*/  SYNCS.PHASECHK.TRANS64.TRYWAIT P0, [R0+URZ+0xb0], R4 ;  /* 0x0000b004000075a7 */ /* 0x000e6400080011ff */
[----:B-1-3--:R-:W-:Y:S05]  /*3970*/  @!P0 BRA `(.L_x_69) ;  /* 0x0000005c000c8947 */ /* 0x00afea0003800000 */
.L_x_173:
[----:B-1----:R-:W1:Y:S01]  /*3980*/  LDS.128 R4, [R5+0x140] ;  /* 0x0001400005047984 */ /* 0x002e620000000c00 */
[----:B------:R-:W-:Y:S02]  /*3990*/  VIADD R0, R0, 0xc0 ;  /* 0x000000c000007836 */ /* 0x000fe40000000000 */
[----:B------:R-:W-:Y:S01]  /*39a0*/  VIADD R8, R8, 0x1 ;  /* 0x0000000108087836 */ /* 0x000fe20000000000 */
[----:B------:R-:W-:Y:S01]  /*39b0*/  @!PT LDS RZ, [RZ] ;  /* 0x00000000fffff984 */ /* 0x000fe20000000800 */
[----:B------:R-:W-:Y:S01]  /*39c0*/  @!PT LDS RZ, [RZ] ;  /* 0x00000000fffff984 */ /* 0x000fe20000000800 */
[----:B------:R-:W-:Y:S01]  /*39d0*/  @!PT LDS RZ, [RZ] ;  /* 0x00000000fffff984 */ /* 0x000fe20000000800 */
[----:B------:R-:W-:Y:S01]  /*39e0*/  @!PT LDS RZ, [RZ] ;  /* 0x00000000fffff984 */ /* 0x000fe20000000800 */
[----:B------:R2:W-:Y:S06]  /*39f0*/  MEMBAR.ALL.CTA ;  /* 0x0000000000007992 */ /* 0x0005ec0000008000 */
[----:B--2---:R-:W2:Y:S01]  /*3a00*/  FENCE.VIEW.ASYNC.S ;  /* 0x00000000000073c6 */ /* 0x004ea20000000000 */
[----:B------:R-:W-:-:S04]  /*3a10*/  PRMT R0, RZ, 0x654, R0 ;  /* 0x00000654ff007816 */ /* 0x000fc80000000000 */
[----:B--2---:R2:W-:Y:S01]  /*3a20*/  SYNCS.ARRIVE.TRANS64.RED.A1T0 RZ, [R0+URZ], RZ ;  /* 0x000000ff00ff79a7 */ /* 0x0045e200081004ff */
[----:B-1----:R-:W-:Y:S01]  /*3a30*/  LOP3.LUT P1, RZ, R6, 0x1, RZ, 0xc0, !PT ;  /* 0x0000000106ff7812 */ /* 0x002fe2000782c0ff */
[----:B--2---:R-:W-:-:S12]  /*3a40*/  BRA.U UP3, `(.L_x_70) ;  /* 0x0000000503087547 */ /* 0x004fd8000b800000 */
[----:B------:R-:W1:Y:S01]  /*3a50*/  LDCU UR4, c[0x0][0x38c] ;  /* 0x00007180ff0477ac */ /* 0x000e620008000800 */
[----:B------:R-:W-:Y:S02]  /*3a60*/  PLOP3.LUT P2, PT, PT, PT, PT, 0x80, 0x8 ;  /* 0x000000000008781c */ /* 0x000fe40003f4f070 */
[----:B------:R-:W-:Y:S01]  /*3a70*/  SHF.L.U32 R4, R9, 0x1f, RZ ;  /* 0x0000001f09047819 */ /* 0x000fe200000006ff */
[----:B------:R-:W-:Y:S02]  /*3a80*/  ULEA UR31, UR32, UR26, 0x3 ;  /* 0x0000001a201f7291 */ /* 0x000fe4000f8e18ff */
[----:B------:R-:W-:Y:S02]  /*3a90*/  ULEA UR11, UR32, UR44, 0x6 ;  /* 0x0000002c200b7291 */ /* 0x000fe4000f8e30ff */
[----:B-1----:R-:W-:-:S06]  /*3aa0*/  UISETP.GE.AND UP0, UPT, UR4, 0x1, UPT ;  /* 0x000000010400788c */ /* 0x002fcc000bf06270 */
[----:B------:R-:W-:-:S05]  /*3ab0*/  PLOP3.LUT P0, PT, PT, PT, UP0, 0x80, 0x8 ;  /* 0x000000000008781c */ /* 0x000fca0003f0f008 */
[----:B------:R-:W-:-:S08]  /*3ac0*/  @UP0 ULEA UR4, UR23, UR26, 0x3 ;  /* 0x0000001a17040291 */ /* 0x000fd0000f8e18ff */
[----:B------:R-:W-:-:S04]  /*3ad0*/  @P0 SHF.L.U32 R0, R2, 0x1f, RZ ;  /* 0x0000001f02000819 */ /* 0x000fc800000006ff */
[----:B------:R1:W2:Y:S01]  /*3ae0*/  @P0 SYNCS.PHASECHK.TRANS64.TRYWAIT P2, [UR4], R0 ;  /* 0x00000000ff0005a7 */ /* 0x0002a20008041104 */
[----:B------:R-:W3:Y:S02]  /*3af0*/  SYNCS.PHASECHK.TRANS64.TRYWAIT P0, [UR31+0xf0], R4 ;  /* 0x0000f004ff0075a7 */ /* 0x000ee4000800111f */
[----:B-123--:R-:W-:Y:S05]  /*3b00*/  @!P0 BRA `(.L_x_71) ;  /* 0x0000005800bc8947 */ /* 0x00efea0003800000 */
.L_x_175:
[----:B------:R-:W-:Y:S01]  /*3b10*/  UMOV UR27, UR22 ;  /* 0x00000016001b7c82 */ /* 0x000fe20008000000 */
[----:B------:R-:W-:Y:S05]  /*3b20*/  BRA.U !UP0, `(.L_x_72) ;  /* 0x0000000108c07547 */ /* 0x000fea000b800000 */
[----:B------:R-:W-:Y:S02]  /*3b30*/  UIADD3 UR27, UPT, UPT, UR43, UR22, URZ ;  /* 0x000000162b1b7290 */ /* 0x000fe4000fffe0ff */
[----:B------:R-:W-:Y:S01]  /*3b40*/  UPLOP3.LUT UP2, UPT, UPT, UPT, UPT, 0x40, 0x4 ;  /* 0x000000000004789c */ /* 0x000fe20003f4e870 */
[----:B------:R-:W-:Y:S01]  /*3b50*/  UMOV UR24, UR33 ;  /* 0x0000002100187c82 */ /* 0x000fe20008000000 */
[----:B------:R-:W-:-:S09]  /*3b60*/  UMOV UR10, UR23 ;  /* 0x00000017000a7c82 */ /* 0x000fd20008000000 */
.L_x_75:
[----:B--2---:R-:W-:Y:S01]  /*3b70*/  ULEA UR5, UR10, UR26, 0x3 ;  /* 0x0000001a0a057291 */ /* 0x004fe2000f8e18ff */
[----:B---3--:R-:W-:Y:S11]  /*3b80*/  @P2 BRA `(.L_x_73) ;  /* 0x00000000000c2947 */ /* 0x008ff60003800000 */
[----:B-1----:R-:W-:Y:S04]  /*3b90*/  SHF.L.U32 R4, R2, 0x1f, RZ ;  /* 0x0000001f02047819 */ /* 0x002fe800000006ff */
[----:B------:R-:W1:Y:S02]  /*3ba0*/  SYNCS.PHASECHK.TRANS64.TRYWAIT P0, [UR5], R4 ;  /* 0x00000004ff0075a7 */ /* 0x000e640008001105 */
[----:B-1----:R-:W-:Y:S05]  /*3bb0*/  @!P0 BRA `(.L_x_74) ;  /* 0x0000005800a88947 */ /* 0x002fea0003800000 */
.L_x_73:
[----:B------:R-:W-:Y:S01]  /*3bc0*/  UISETP.NE.AND UP0, UPT, UR24, 0x1, UPT ;  /* 0x000000011800788c */ /* 0x000fe2000bf05270 */
[----:B------:R-:W-:Y:S01]  /*3bd0*/  PLOP3.LUT P2, PT, PT, PT, PT, 0x80, 0x8 ;  /* 0x000000000008781c */ /* 0x000fe20003f4f070 */
[----:B------:R-:W-:Y:S02]  /*3be0*/  UIADD3 UR4, UPT, UPT, UR10, 0x1, URZ ;  /* 0x000000010a047890 */ /* 0x000fe4000fffe0ff */
[----:B------:R-:W-:Y:S02]  /*3bf0*/  UIADD3 UR25, UPT, UPT, UR5, 0x30, URZ ;  /* 0x0000003005197890 */ /* 0x000fe4000fffe0ff */
[----:B------:R-:W-:Y:S01]  /*3c00*/  UISETP.NE.AND UP1, UPT, UR4, 0x6, UPT ;  /* 0x000000060400788c */ /* 0x000fe2000bf25270 */
[----:B------:R-:W-:Y:S01]  /*3c10*/  PLOP3.LUT P0, PT, PT, PT, UP0, 0x80, 0x8 ;  /* 0x000000000008781c */ /* 0x000fe20003f0f008 */
[----:B------:R-:W-:Y:S02]  /*3c20*/  UIADD3 UR22, UPT, UPT, UR22, 0x1, URZ ;  /* 0x0000000116167890 */ /* 0x000fe4000fffe0ff */
[----:B------:R-:W-:Y:S02]  /*3c30*/  USEL UR6, URZ, 0x1, UP1 ;  /* 0x00000001ff067887 */ /* 0x000fe40008800000 */
[----:B------:R-:W-:Y:S02]  /*3c40*/  USEL UR23, UR4, URZ, UP1 ;  /* 0x000000ff04177287 */ /* 0x000fe40008800000 */
[----:B------:R-:W-:Y:S02]  /*3c50*/  UIADD3 UR24, UPT, UPT, UR24, -0x1, URZ ;  /* 0xffffffff18187890 */ /* 0x000fe4000fffe0ff */
[----:B------:R-:W-:Y:S01]  /*3c60*/  @UP0 ULEA UR4, UR23, UR26, 0x3 ;  /* 0x0000001a17040291 */ /* 0x000fe2000f8e18ff */
[----:B------:R-:W-:Y:S01]  /*3c70*/  LOP3.LUT R2, R2, UR6, RZ, 0x3c, !PT ;  /* 0x0000000602027c12 */ /* 0x000fe2000f8e3cff */
[----:B------:R-:W-:Y:S02]  /*3c80*/  ULEA UR6, UR10, UR30, 0x9 ;  /* 0x0000001e0a067291 */ /* 0x000fe4000f8e48ff */
[----:B------:R-:W-:Y:S01]  /*3c90*/  UISETP.NE.AND UP0, UPT, UR22, UR27, UPT ;  /* 0x0000001b1600728c */ /* 0x000fe2000bf05270 */
[----:B-1----:R-:W-:Y:S01]  /*3ca0*/  @P0 SHF.L.U32 R0, R2, 0x1f, RZ ;  /* 0x0000001f02000819 */ /* 0x002fe200000006ff */
[----:B------:R-:W-:Y:S02]  /*3cb0*/  UIADD3 UR20, UPT, UPT, UR6, 0x80, URZ ;  /* 0x0000008006147890 */ /* 0x000fe4000fffe0ff */
[----:B------:R-:W-:Y:S01]  /*3cc0*/  UIADD3 UR16, UPT, UPT, UR6, 0x100, URZ ;  /* 0x0000010006107890 */ /* 0x000fe2000fffe0ff */
[----:B------:R2:W3:Y:S01]  /*3cd0*/  @P0 SYNCS.PHASECHK.TRANS64.TRYWAIT P2, [UR4], R0 ;  /* 0x00000000ff0005a7 */ /* 0x0004e20008041104 */
[----:B------:R-:W-:Y:S02]  /*3ce0*/  ULEA UR4, UR10, UR29, 0x9 ;  /* 0x0000001d0a047291 */ /* 0x000fe4000f8e48ff */
[----:B------:R-:W-:Y:S02]  /*3cf0*/  UIADD3 UR12, UPT, UPT, UR6, 0x180, URZ ;  /* 0x00000180060c7890 */ /* 0x000fe4000fffe0ff */
[----:B------:R-:W-:Y:S02]  /*3d00*/  UIADD3 UR18, UPT, UPT, UR4, 0x2, URZ ;  /* 0x0000000204127890 */ /* 0x000fe4000fffe0ff */
[----:B------:R-:W-:Y:S02]  /*3d10*/  UIADD3 UR14, UPT, UPT, UR4, 0x4, URZ ;  /* 0x00000004040e7890 */ /* 0x000fe4000fffe0ff */
[----:B------:R-:W-:Y:S01]  /*3d20*/  UIADD3 UR8, UPT, UPT, UR4, 0x6, URZ ;  /* 0x0000000604087890 */ /* 0x000fe2000fffe0ff */
[----:B------:R-:W-:Y:S01]  /*3d30*/  UMOV UR7, 0x40004040 ;  /* 0x4000404000077882 */ /* 0x000fe20000000000 */
[----:B------:R-:W-:Y:S01]  /*3d40*/  UMOV UR5, 0x40004040 ;  /* 0x4000404000057882 */ /* 0x000fe20000000000 */
[----:B------:R-:W-:Y:S01]  /*3d50*/  UMOV UR21, 0x40004040 ;  /* 0x4000404000157882 */ /* 0x000fe20000000000 */
[----:B------:R2:W-:Y:S01]  /*3d60*/  UTCHMMA.2CTA gdesc[UR6], gdesc[UR4], tmem[UR11], tmem[UR40], idesc[UR41], UP2 ;  /* 0x00ff2804060075ea */ /* 0x0005e2000920000b */
[----:B------:R-:W-:Y:S01]  /*3d70*/  UPLOP3.LUT UP2, UPT, UPT, UPT, UPT, 0x80, 0x8 ;  /* 0x000000000008789c */ /* 0x000fe20003f4f070 */
[----:B------:R-:W-:Y:S01]  /*3d80*/  UMOV UR19, 0x40004040 ;  /* 0x4000404000137882 */ /* 0x000fe20000000000 */
[----:B------:R-:W-:Y:S01]  /*3d90*/  UMOV UR17, 0x40004040 ;  /* 0x4000404000117882 */ /* 0x000fe20000000000 */
[----:B------:R2:W-:Y:S01]  /*3da0*/  UTCHMMA.2CTA gdesc[UR20], gdesc[UR18], tmem[UR11], tmem[UR38], idesc[UR39], UPT ;  /* 0x00ff2612140075ea */ /* 0x0005e2000ba0000b */
[----:B------:R-:W-:Y:S01]  /*3db0*/  UMOV UR15, 0x40004040 ;  /* 0x40004040000f7882 */ /* 0x000fe20000000000 */
[----:B------:R-:W-:Y:S01]  /*3dc0*/  UMOV UR13, 0x40004040 ;  /* 0x40004040000d7882 */ /* 0x000fe20000000000 */
[----:B------:R-:W-:Y:S01]  /*3dd0*/  UMOV UR9, 0x40004040 ;  /* 0x4000404000097882 */ /* 0x000fe20000000000 */
[----:B------:R2:W-:Y:S01]  /*3de0*/  UTCHMMA.2CTA gdesc[UR16], gdesc[UR14], tmem[UR11], tmem[UR36], idesc[UR37], UPT ;  /* 0x00ff240e100075ea */ /* 0x0005e2000ba0000b */
[----:B------:R2:W-:Y:S01]  /*3df0*/  UTCHMMA.2CTA gdesc[UR12], gdesc[UR8], tmem[UR11], tmem[UR34], idesc[UR35], UPT ;  /* 0x00ff22080c0075ea */ /* 0x0005e2000ba0000b */
[----:B------:R2:W-:Y:S01]  /*3e00*/  UTCBAR.2CTA.MULTICAST [UR25], URZ, UR28 ;  /* 0x000000ff190073e9 */ /* 0x0005e2000820081c */
[----:B------:R-:W-:Y:S01]  /*3e10*/  UMOV UR10, UR23 ;  /* 0x00000017000a7c82 */ /* 0x000fe20008000000 */
[----:B------:R-:W-:Y:S05]  /*3e20*/  BRA.U UP0, `(.L_x_75) ;  /* 0xfffffffd00507547 */ /* 0x000fea000b83ffff */
.L_x_72:
[----:B--2---:R-:W-:Y:S01]  /*3e30*/  UIADD3 UR4, UPT, UPT, UR31, 0xd0, URZ ;  /* 0x000000d01f047890 */ /* 0x004fe2000fffe0ff */
[----:B------:R-:W-:-:S08]  /*3e40*/  UMOV UR22, UR27 ;  /* 0x0000001b00167c82 */ /* 0x000fd00008000000 */
[----:B------:R2:W-:Y:S01]  /*3e50*/  UTCBAR.2CTA.MULTICAST [UR4], URZ, UR42 ;  /* 0x000000ff040073e9 */ /* 0x0005e2000820082a */
[----:B------:R-:W-:Y:S02]  /*3e60*/  NOP ;  /* 0x0000000000007918 */ /* 0x000fe40000000000 */
.L_x_70:
[----:B--2---:R-:W-:Y:S01]  /*3e70*/  UIADD3 UR4, UPT, UPT, UR32, 0x1, URZ ;  /* 0x0000000120047890 */ /* 0x004fe2000fffe0ff */
[----:B------:R-:W-:-:S03]  /*3e80*/  ISETP.NE.AND P0, PT, R8, 0x2, PT ;  /* 0x000000020800780c */ /* 0x000fc60003f05270 */
[----:B------:R-:W-:Y:S01]  /*3e90*/  UISETP.NE.AND UP0, UPT, UR4, 0x4, UPT ;  /* 0x000000040400788c */ /* 0x000fe2000bf05270 */
[----:B-1----:R-:W-:Y:S02]  /*3ea0*/  SEL R0, RZ, 0x1, P0 ;  /* 0x00000001ff007807 */ /* 0x002fe40000000000 */
[----:B------:R-:W-:Y:S01]  /*3eb0*/  SEL R8, R8, RZ, P0 ;  /* 0x000000ff08087207 */ /* 0x000fe20000000000 */
[----:B------:R-:W-:Y:S01]  /*3ec0*/  USEL UR5, URZ, 0x1, UP0 ;  /* 0x00000001ff057887 */ /* 0x000fe20008000000 */
[----:B------:R-:W-:Y:S01]  /*3ed0*/  LOP3.LUT R3, R3, R0, RZ, 0x3c, !PT ;  /* 0x0000000003037212 */ /* 0x000fe200078e3cff */
[----:B------:R-:W-:-:S04]  /*3ee0*/  USEL UR32, UR4, URZ, UP0 ;  /* 0x000000ff04207287 */ /* 0x000fc80008000000 */
[----:B------:R-:W-:Y:S01]  /*3ef0*/  LOP3.LUT R9, R9, UR5, RZ, 0x3c, !PT ;  /* 0x0000000509097c12 */ /* 0x000fe2000f8e3cff */
[----:B------:R-:W-:Y:S07]  /*3f00*/  @P1 BRA `(.L_x_76) ;  /* 0xfffffff800881947 */ /* 0x000fee000383ffff */
[----:B------:R-:W1:Y:S01]  /*3f10*/  S2UR UR8, SR_CgaCtaId ;  /* 0x00000000000879c3 */ /* 0x000e620000008800 */
[----:B------:R-:W-:Y:S01]  /*3f20*/  ELECT P0, URZ, PT ;  /* 0x0000000000ff782f */ /* 0x000fe20003800000 */
[----:B------:R-:W-:Y:S01]  /*3f30*/  HFMA2 R0, -RZ, RZ, 0, 5.9604644775390625e-08 ;  /* 0x00000001ff007431 */ /* 0x000fe200000001ff */
[----:B------:R-:W-:-:S05]  /*3f40*/  UMOV UR4, 0x40 ;  /* 0x0000004000047882 */ /* 0x000fca0000000000 */
[----:B------:R-:W-:Y:S01]  /*3f50*/  UVIRTCOUNT.DEALLOC.SMPOOL 0x80 ;  /* 0x000000800000784c */ /* 0x000fe20000000000 */
[----:B------:R-:W-:Y:S02]  /*3f60*/  UISETP.NE.AND UP1, UPT, UR48, URZ, UPT ;  /* 0x000000ff3000728c */ /* 0x000fe4000bf25270 */
[----:B-1----:R-:W-:-:S09]  /*3f70*/  ULEA UR8, UR8, UR4, 0x18 ;  /* 0x0000000408087291 */ /* 0x002fd2000f8ec0ff */
[----:B------:R1:W-:Y:S01]  /*3f80*/  @P0 STS.U8 [UR8+0x1c], R0 ;  /* 0x00001c00ff000988 */ /* 0x0003e20008000008 */
[----:B------:R-:W-:Y:S05]  /*3f90*/  BRA.U UP1, `(.L_x_77) ;  /* 0x0000000101a07547 */ /* 0x000fea000b800000 */
[----:B------:R-:W-:Y:S01]  /*3fa0*/  UIADD3 UR7, UPT, UPT, UR26, 0xf0, URZ ;  /* 0x000000f01a077890 */ /* 0x000fe2000fffe0ff */
[----:B------:R-:W-:-:S03]  /*3fb0*/  SHF.L.U32 R2, R9, 0x1f, RZ ;  /* 0x0000001f09027819 */ /* 0x000fc600000006ff */
[----:B------:R-:W-:-:S09]  /*3fc0*/  ULEA UR4, UR32, UR7, 0x3 ;  /* 0x0000000720047291 */ /* 0x000fd2000f8e18ff */
[----:B------:R-:W2:Y:S02]  /*3fd0*/  SYNCS.PHASECHK.TRANS64.TRYWAIT P0, [UR4], R2 ;  /* 0x00000002ff0075a7 */ /* 0x000ea40008001104 */
[----:B--2---:R-:W-:Y:S05]  /*3fe0*/  @!P0 BRA `(.L_x_78) ;  /* 0x0000005400b48947 */ /* 0x004fea0003800000 */
.L_x_178:
        /* <DEDUP_REMOVED lines=9> */
.L_x_180:
        /* <DEDUP_REMOVED lines=9> */
.L_x_182:
[----:B------:R-:W-:-:S04]  /*4110*/  UIADD3 UR4, UPT, UPT, UR4, 0x1, URZ ;  /* 0x0000000104047890 */ /* 0x000fc8000fffe0ff */
[----:B------:R-:W-:-:S04]  /*4120*/  UISETP.NE.AND UP0, UPT, UR4, 0x4, UPT ;  /* 0x000000040400788c */ /* 0x000fc8000bf05270 */
[----:B------:R-:W-:Y:S02]  /*4130*/  USEL UR5, URZ, 0x1, UP0 ;  /* 0x00000001ff057887 */ /* 0x000fe40008000000 */
[----:B------:R-:W-:-:S04]  /*4140*/  USEL UR4, UR4, URZ, UP0 ;  /* 0x000000ff04047287 */ /* 0x000fc80008000000 */
[----:B------:R-:W-:Y:S01]  /*4150*/  ULEA UR4, UR4, UR7, 0x3 ;  /* 0x0000000704047291 */ /* 0x000fe2000f8e18ff */
[----:B------:R-:W-:-:S04]  /*4160*/  LOP3.LUT R2, R2, UR5, RZ, 0x3c, !PT ;  /* 0x0000000502027c12 */ /* 0x000fc8000f8e3cff */
[----:B------:R-:W-:Y:S01]  /*4170*/  SHF.L.U32 R2, R2, 0x1f, RZ ;  /* 0x0000001f02027819 */ /* 0x000fe200000006ff */
[----:B-1----:R-:W-:-:S04]  /*4180*/  IMAD.U32 R0, RZ, RZ, UR4 ;  /* 0x00000004ff007e24 */ /* 0x002fc8000f8e00ff */
[----:B------:R1:W2:Y:S03]  /*4190*/  SYNCS.PHASECHK.TRANS64.TRYWAIT P0, [R0+URZ], R2 ;  /* 0x00000002000075a7 */ /* 0x0002a600080011ff */
[----:B--2---:R-:W-:Y:S05]  /*41a0*/  @!P0 NANOSLEEP.SYNCS 0x989680 ;  /* 0x009896800000895d */ /* 0x004fea0003900000 */
[----:B------:R-:W2:Y:S02]  /*41b0*/  @!P0 SYNCS.PHASECHK.TRANS64 P0, [R0+URZ], R2 ;  /* 0x00000002000085a7 */ /* 0x000ea400080010ff */
[----:B--2---:R-:W-:Y:S05]  /*41c0*/  @P0 BRA `(.L_x_81) ;  /* 0x0000000000200947 */ /* 0x004fea0003800000 */
.L_x_82:
[----:B--2---:R2:W4:Y:S02]  /*41d0*/  SYNCS.PHASECHK.TRANS64.TRYWAIT P0, [R0+URZ], R2 ;  /* 0x00000002000075a7 */ /* 0x00452400080011ff */
[----:B----4-:R-:W-:Y:S05]  /*41e0*/  @!P0 NANOSLEEP.SYNCS 0x989680 ;  /* 0x009896800000895d */ /* 0x010fea0003900000 */
[----:B------:R-:W4:Y:S02]  /*41f0*/  @!P0 SYNCS.PHASECHK.TRANS64 P0, [R0+URZ], R2 ;  /* 0x00000002000085a7 */ /* 0x000f2400080010ff */
[----:B----4-:R-:W-:Y:S05]  /*4200*/  @!P0 BRA `(.L_x_82) ;  /* 0xfffffffc00f08947 */ /* 0x010fea000383ffff */
[----:B------:R-:W-:Y:S05]  /*4210*/  BRA `(.L_x_81) ;  /* 0x00000000000c7947 */ /* 0x000fea0003800000 */
.L_x_77:
[----:B------:R-:W-:-:S04]  /*4220*/  UIADD3 UR4, UPT, UPT, UR26, 0x130, URZ ;  /* 0x000001301a047890 */ /* 0x000fc8000fffe0ff */
[----:B------:R-:W-:-:S09]  /*4230*/  UPRMT UR4, UR49, 0x654, UR4 ;  /* 0x0000065431047896 */ /* 0x000fd20008000004 */
[----:B------:R-:W-:Y:S03]  /*4240*/  SYNCS.ARRIVE.TRANS64.RED.A1T0 RZ, [UR4], RZ ;  /* 0x000000ffffff79a7 */ /* 0x000fe60008100404 */
.L_x_81:
[----:B-12---:R-:W-:Y:S01]  /*4250*/  SHF.L.U32 R2, RZ, 0x1f, RZ ;  /* 0x0000001fff027819 */ /* 0x006fe200000006ff */
[----:B------:R-:W-:Y:S01]  /*4260*/  UIADD3 UR4, UPT, UPT, UR26, 0x130, URZ ;  /* 0x000001301a047890 */ /* 0x000fe2000fffe0ff */
[----:B------:R-:W-:Y:S02]  /*4270*/  PLOP3.LUT P0, PT, PT, PT, UP1, 0x80, 0x8 ;  /* 0x000000000008781c */ /* 0x000fe40003f0f018 */
[----:B------:R-:W1:Y:S02]  /*4280*/  SYNCS.PHASECHK.TRANS64.TRYWAIT P1, [UR26+0x130], R2 ;  /* 0x00013002ff0075a7 */ /* 0x000e64000802111a */
[----:B-1----:R-:W-:Y:S09]  /*4290*/  @!P1 BRA `(.L_x_83) ;  /* 0x0000005400509947 */ /* 0x002ff20003800000 */
.L_x_184:
[----:B------:R-:W-:Y:S01]  /*42a0*/  @!UP1 UPRMT UR4, UR49, 0x654, UR4 ;  /* 0x0000065431049896 */ /* 0x000fe20008000004 */
[----:B------:R-:W-:Y:S01]  /*42b0*/  UMOV UR5, 0xffff ;  /* 0x0000ffff00057882 */ /* 0x000fe20000000000 */
[----:B------:R-:W-:-:S07]  /*42c0*/  UMOV UR6, 0x1 ;  /* 0x0000000100067882 */ /* 0x000fce0000000000 */
[----:B------:R-:W-:Y:S01]  /*42d0*/  @!P0 SYNCS.ARRIVE.TRANS64.RED.A1T0 RZ, [UR4], RZ ;  /* 0x000000ffffff89a7 */ /* 0x000fe20008100404 */
[----:B------:R-:W-:Y:S01]  /*42e0*/  NOP ;  /* 0x0000000000007918 */ /* 0x000fe20000000000 */
[----:B-1----:R-:W1:Y:S01]  /*42f0*/  LDS R0, [UR8+0x14] ;  /* 0x00001408ff007984 */ /* 0x002e620008000800 */
[----:B------:R-:W-:-:S04]  /*4300*/  ULOP3.LUT UR4, UR44, 0xffff, URZ, 0xc0, !UPT ;  /* 0x0000ffff2c047892 */ /* 0x000fc8000f8ec0ff */
[----:B------:R-:W-:-:S04]  /*4310*/  USHF.R.U32.HI UR4, URZ, 0x5, UR4 ;  /* 0x00000005ff047899 */ /* 0x000fc80008011604 */
[----:B------:R-:W-:Y:S02]  /*4320*/  USHF.L.U32 UR5, UR5, UR4, URZ ;  /* 0x0000000405057299 */ /* 0x000fe400080006ff */
[----:B------:R-:W-:-:S04]  /*4330*/  USHF.L.U32 UR4, UR6, UR4, URZ ;  /* 0x0000000406047299 */ /* 0x000fc800080006ff */
[----:B-1----:R-:W-:-:S04]  /*4340*/  LOP3.LUT R0, R0, UR5, RZ, 0xc0, !PT ;  /* 0x0000000500007c12 */ /* 0x002fc8000f8ec0ff */
[----:B------:R-:W-:-:S13]  /*4350*/  ISETP.NE.AND P0, PT, R0, UR5, PT ;  /* 0x0000000500007c0c */ /* 0x000fda000bf05270 */
[----:B------:R-:W-:Y:S05]  /*4360*/  @P0 BRA `(.L_x_84) ;  /* 0x0000000000580947 */ /* 0x000fea0003800000 */
[----:B------:R-:W1:Y:S02]  /*4370*/  LDS R0, [UR8+0x18] ;  /* 0x00001808ff007984 */ /* 0x000e640008000800 */
[----:B-1----:R-:W-:-:S04]  /*4380*/  LOP3.LUT R0, R0, UR4, RZ, 0xc0, !PT ;  /* 0x0000000400007c12 */ /* 0x002fc8000f8ec0ff */
[----:B------:R-:W-:-:S13]  /*4390*/  ISETP.NE.AND P0, PT, R0, UR4, PT ;  /* 0x0000000400007c0c */ /* 0x000fda000bf05270 */
[----:B------:R-:W-:Y:S05]  /*43a0*/  @P0 BRA `(.L_x_85) ;  /* 0x00000000003c0947 */ /* 0x000fea0003800000 */
[----:B------:R-:W1:Y:S01]  /*43b0*/  S2R R2, SR_LANEID ;  /* 0x0000000000027919 */ /* 0x000e620000000000 */
[----:B------:R-:W-:-:S06]  /*43c0*/  ULOP3.LUT UR5, URZ, UR5, URZ, 0x33, !UPT ;  /* 0x00000005ff057292 */ /* 0x000fcc000f8e33ff */
[----:B------:R-:W-:-:S04]  /*43d0*/  IMAD.U32 R0, RZ, RZ, UR5 ;  /* 0x00000005ff007e24 */ /* 0x000fc8000f8e00ff */
[----:B------:R2:W4:Y:S02]  /*43e0*/  REDUX UR7, R0 ;  /* 0x00000000000773c4 */ /* 0x0005240000000000 */
[----:B------:R1:W-:Y:S01]  /*43f0*/  UTCATOMSWS.AND URZ, UR5 ;  /* 0x0000000500ff79e3 */ /* 0x0003e20008000000 */
[----:B--2---:R-:W-:Y:S01]  /*4400*/  LOP3.LUT R0, RZ, UR4, RZ, 0x33, !PT ;  /* 0x00000004ff007c12 */ /* 0x004fe2000f8e33ff */
[----:B------:R-:W-:Y:S02]  /*4410*/  VOTEU.ANY UR4, UPT, PT ;  /* 0x0000000000047886 */ /* 0x000fe400038e0100 */
[----:B------:R-:W-:Y:S02]  /*4420*/  UFLO.U32 UR4, UR4 ;  /* 0x00000004000472bd */ /* 0x000fe400080e0000 */
[----:B------:R-:W2:Y:S04]  /*4430*/  REDUX UR6, R0 ;  /* 0x00000000000673c4 */ /* 0x000ea80000000000 */
[----:B-1----:R-:W-:-:S02]  /*4440*/  ISETP.EQ.U32.AND P0, PT, R2, UR4, PT ;  /* 0x0000000402007c0c */ /* 0x002fc4000bf02070 */
[----:B----4-:R-:W-:-:S11]  /*4450*/  MOV R2, UR7 ;  /* 0x0000000700027c02 */ /* 0x010fd60008000f00 */
[----:B------:R1:W-:Y:S01]  /*4460*/  @P0 ATOMS.AND RZ, [UR8+0x14], R2 ;  /* 0x00001402ffff098c */ /* 0x0003e2000a800008 */
[----:B--2---:R-:W-:-:S05]  /*4470*/  IMAD.U32 R0, RZ, RZ, UR6 ;  /* 0x00000006ff007e24 */ /* 0x004fca000f8e00ff */
[----:B------:R1:W-:Y:S01]  /*4480*/  @P0 ATOMS.AND RZ, [UR8+0x18], R0 ;  /* 0x00001800ffff098c */ /* 0x0003e2000a800008 */
[----:B------:R-:W-:Y:S05]  /*4490*/  BRA `(.L_x_86) ;  /* 0x0000000000147947 */ /* 0x000fea0003800000 */
.L_x_85:
[----:B------:R-:W-:Y:S02]  /*44a0*/  MOV R2, 0x44c0 ;  /* 0x000044c000027802 */ /* 0x000fe40000000f00 */
[----:B---3-5:R-:W-:Y:S05]  /*44b0*/  CALL.REL.NOINC `($__internal_0_$__cuda_sm10x_tcgen05_guardrail_trap_col_being_dealloced_not_returned_by_alloc) ;  /* 0x0000005800307944 */ /* 0x028fea0003c00000 */
[----:B------:R-:W-:Y:S05]  /*44c0*/  BRA `(.L_x_86) ;  /* 0x0000000000087947 */ /* 0x000fea0003800000 */
.L_x_84:
[----:B------:R-:W-:Y:S02]  /*44d0*/  MOV R2, 0x44f0 ;  /* 0x000044f000027802 */ /* 0x000fe40000000f00 */
[----:B---3-5:R-:W-:Y:S05]  /*44e0*/  CALL.REL.NOINC `($__internal_2_$__cuda_sm10x_tcgen05_guardrail_trap_unallocated_columns_being_dealloced) ;  /* 0x00000058003c7944 */ /* 0x028fea0003c00000 */
.L_x_86:
[----:B------:R-:W-:Y:S01]  /*44f0*/  NOP ;  /* 0x0000000000007918 */ /* 0x000fe20000000000 */
[----:B------:R-:W-:Y:S05]  /*4500*/  EXIT ;  /* 0x000000000000794d */ /* 0x000fea0003800000 */
.L_x_57:
[----:B------:R-:W-:-:S09]  /*4510*/  UISETP.NE.OR UP0, UPT, UR18, 0x3, !UP4 ;  /* 0x000000031200788c */ /* 0x000fd2000e705670 */
[----:B------:R-:W-:Y:S05]  /*4520*/  BRA.U UP0, `(.L_x_87) ;  /* 0x0000001100e87547 */ /* 0x000fea000b800000 */
[----:B------:R-:W2:Y:S01]  /*4530*/  LDCU.64 UR4, c[0x0][0x888] ;  /* 0x00011100ff0477ac */ /* 0x000ea20008000a00 */
[----:B------:R-:W3:Y:S01]  /*4540*/  LDC.64 R12, c[0x0][0x348] ;  /* 0x0000d200ff0c7b82 */ /* 0x000ee20000000a00 */
[----:B------:R-:W-:Y:S02]  /*4550*/  HFMA2 R9, -RZ, RZ, 0, 0 ;  /* 0x00000000ff097431 */ /* 0x000fe400000001ff */
[----:B------:R-:W-:Y:S01]  /*4560*/  IMAD.MOV.U32 R11, RZ, RZ, 0x1 ;  /* 0x00000001ff0b7424 */ /* 0x000fe200078e00ff */
[----:B------:R-:W4:Y:S01]  /*4570*/  LDCU UR46, c[0x0][0x370] ;  /* 0x00006e00ff2e77ac */ /* 0x000f220008000800 */
[----:B------:R-:W-:Y:S01]  /*4580*/  IMAD.MOV.U32 R10, RZ, RZ, RZ ;  /* 0x000000ffff0a7224 */ /* 0x000fe200078e00ff */
[----:B------:R-:W-:Y:S01]  /*4590*/  MOV R3, 0x1000 ;  /* 0x0000100000037802 */ /* 0x000fe20000000f00 */
[----:B------:R-:W4:Y:S01]  /*45a0*/  LDCU.128 UR48, c[0x0][0xb10] ;  /* 0x00016200ff3077ac */ /* 0x000f220008000c00 */
[----:B------:R-:W1:Y:S01]  /*45b0*/  LDCU UR37, c[0x0][0x374] ;  /* 0x00006e80ff2577ac */ /* 0x000e620008000800 */
[----:B------:R-:W1:Y:S01]  /*45c0*/  LDCU.64 UR38, c[0x0][0x890] ;  /* 0x00011200ff2677ac */ /* 0x000e620008000a00 */
[----:B--2---:R-:W-:Y:S01]  /*45d0*/  UISETP.NE.U32.AND UP0, UPT, UR4, URZ, UPT ;  /* 0x000000ff0400728c */ /* 0x004fe2000bf05070 */
[----:B------:R-:W2:Y:S01]  /*45e0*/  LDCU UR15, c[0x0][0xb0c] ;  /* 0x00016180ff0f77ac */ /* 0x000ea20008000800 */
[----:B------:R-:W3:Y:S01]  /*45f0*/  LDCU UR56, c[0x0][0xb20] ;  /* 0x00016400ff3877ac */ /* 0x000ee20008000800 */
[----:B------:R-:W3:Y:S01]  /*4600*/  LDCU UR4, c[0x0][0xb30] ;  /* 0x00016600ff0477ac */ /* 0x000ee20008000800 */
[----:B------:R-:W-:Y:S01]  /*4610*/  UMOV UR21, 0x400 ;  /* 0x0000040000157882 */ /* 0x000fe20000000000 */
[----:B----4-:R-:W-:-:S02]  /*4620*/  UIMAD.WIDE.U32 UR6, UR46, UR48, URZ ;  /* 0x000000302e0672a5 */ /* 0x010fc4000f8e00ff */
[----:B-1----:R-:W-:Y:S02]  /*4630*/  UIMAD.WIDE.U32 UR8, UR37, UR51, URZ ;  /* 0x00000033250872a5 */ /* 0x002fe4000f8e00ff */
[----:B------:R-:W-:Y:S02]  /*4640*/  ULEA UR21, UR47, UR21, 0x18 ;  /* 0x000000152f157291 */ /* 0x000fe4000f8ec0ff */
[----:B------:R-:W-:Y:S02]  /*4650*/  UISETP.NE.AND.EX UP6, UPT, UR5, URZ, UPT, UP0 ;  /* 0x000000ff0500728c */ /* 0x000fe4000bfc5300 */
[----:B------:R-:W-:Y:S02]  /*4660*/  UISETP.NE.AND UP0, UPT, UR45, 0x1, UPT ;  /* 0x000000012d00788c */ /* 0x000fe4000bf05270 */
[----:B------:R-:W-:Y:S02]  /*4670*/  UISETP.NE.U32.AND UP0, UPT, UR38, URZ, UPT ;  /* 0x000000ff2600728c */ /* 0x000fe4000bf05070 */
[----:B------:R-:W-:Y:S01]  /*4680*/  UIADD3 UR52, UPT, UPT, UR21, 0x78, URZ ;  /* 0x0000007815347890 */ /* 0x000fe2000fffe0ff */
[----:B------:R-:W-:Y:S01]  /*4690*/  UMOV UR6, UR7 ;  /* 0x0000000700067c82 */ /* 0x000fe20008000000 */
[----:B------:R-:W-:Y:S01]  /*46a0*/  UMOV UR53, UR9 ;  /* 0x0000000900357c82 */ /* 0x000fe20008000000 */
[----:B------:R-:W-:-:S02]  /*46b0*/  UISETP.GE.AND UP2, UPT, UR45, 0x1, UPT ;  /* 0x000000012d00788c */ /* 0x000fc4000bf46270 */
[----:B------:R-:W-:Y:S02]  /*46c0*/  UISETP.NE.AND.EX UP5, UPT, UR39, URZ, UPT, UP0 ;  /* 0x000000ff2700728c */ /* 0x000fe4000bfa5300 */
[----:B------:R-:W-:Y:S01]  /*46d0*/  UPLOP3.LUT UP3, UPT, UPT, UPT, UPT, 0x40, 0x4 ;  /* 0x000000000004789c */ /* 0x000fe20003f6e870 */
[----:B------:R-:W1:Y:S01]  /*46e0*/  LDCU.64 UR22, c[0x0][0xb28] ;  /* 0x00016500ff1677ac */ /* 0x000e620008000a00 */
[----:B--2---:R-:W-:Y:S02]  /*46f0*/  UISETP.NE.AND UP2, UPT, UR15, 0x1, UPT ;  /* 0x000000010f00788c */ /* 0x004fe4000bf45270 */
[----:B------:R-:W-:Y:S02]  /*4700*/  UIADD3 UR41, UPT, UPT, UR21, 0x60, URZ ;  /* 0x0000006015297890 */ /* 0x000fe4000fffe0ff */
[----:B------:R-:W-:Y:S02]  /*4710*/  UIADD3 UR33, UPT, UPT, UR21, 0x68, URZ ;  /* 0x0000006815217890 */ /* 0x000fe4000fffe0ff */
[----:B------:R-:W-:-:S02]  /*4720*/  UIADD3 UR25, UPT, UPT, UR21, 0x70, URZ ;  /* 0x0000007015197890 */ /* 0x000fc4000fffe0ff */
[----:B------:R-:W-:Y:S02]  /*4730*/  UPRMT UR52, UR47, 0x654, UR52 ;  /* 0x000006542f347896 */ /* 0x000fe40008000034 */
[----:B------:R-:W-:Y:S02]  /*4740*/  USHF.R.U32.HI UR54, URZ, UR49, UR6 ;  /* 0x00000031ff367299 */ /* 0x000fe40008011606 */
[----:B---3--:R-:W-:Y:S02]  /*4750*/  USHF.R.U32.HI UR53, URZ, UR56, UR53 ;  /* 0x00000038ff357299 */ /* 0x008fe40008011635 */
[----:B------:R-:W-:Y:S02]  /*4760*/  UISETP.NE.AND UP0, UPT, UR50, 0x1, UPT ;  /* 0x000000013200788c */ /* 0x000fe4000bf05270 */
[----:B------:R-:W-:-:S11]  /*4770*/  UISETP.NE.AND UP4, UPT, UR4, 0x1, UPT ;  /* 0x000000010400788c */ /* 0x000fd6000bf85270 */
.L_x_98:
[C---:B------:R-:W-:Y:S02]  /*4780*/  LEA R8, R10.reuse, UR21, 0x3 ;  /* 0x000000150a087c11 */ /* 0x040fe4000f8e18ff */
[----:B------:R-:W-:Y:S02]  /*4790*/  SHF.L.U32 R0, R9, 0x1f, RZ ;  /* 0x0000001f09007819 */ /* 0x000fe400000006ff */
[----:B------:R-:W-:Y:S02]  /*47a0*/  LEA R4, R10, UR21, 0x4 ;  /* 0x000000150a047c11 */ /* 0x000fe4000f8e20ff */
[----:B--2---:R-:W2:Y:S02]  /*47b0*/  SYNCS.PHASECHK.TRANS64.TRYWAIT P0, [R8+URZ+0xb0], R0 ;  /* 0x0000b000080075a7 */ /* 0x004ea400080011ff */
[----:B--2---:R-:W-:Y:S05]  /*47c0*/  @!P0 BRA `(.L_x_88) ;  /* 0x00000050001c8947 */ /* 0x004fea0003800000 */
.L_x_185:
[----:B------:R-:W3:Y:S01]  /*47d0*/  LDS.128 R4, [R4+0x140] ;  /* 0x0001400004047984 */ /* 0x000ee20000000c00 */
[----:B------:R-:W-:Y:S01]  /*47e0*/  UISETP.GE.AND UP0, UPT, UR45, 0x1, UPT ;  /* 0x000000012d00788c */ /* 0x000fe2000bf06270 */
[----:B------:R-:W-:Y:S01]  /*47f0*/  @!PT LDS RZ, [RZ] ;  /* 0x00000000fffff984 */ /* 0x000fe20000000800 */
[----:B------:R-:W-:Y:S01]  /*4800*/  @!PT LDS RZ, [RZ] ;  /* 0x00000000fffff984 */ /* 0x000fe20000000800 */
[----:B------:R-:W-:Y:S01]  /*4810*/  @!PT LDS RZ, [RZ] ;  /* 0x00000000fffff984 */ /* 0x000fe20000000800 */
[----:B------:R-:W-:Y:S01]  /*4820*/  @!PT LDS RZ, [RZ] ;  /* 0x00000000fffff984 */ /* 0x000fe20000000800 */
[----:B------:R4:W-:Y:S06]  /*4830*/  MEMBAR.ALL.CTA ;  /* 0x0000000000007992 */ /* 0x0009ec0000008000 */
[----:B----4-:R-:W4:Y:S01]  /*4840*/  FENCE.VIEW.ASYNC.S ;  /* 0x00000000000073c6 */ /* 0x010f220000000000 */
[----:B---3--:R-:W-:Y:S11]  /*4850*/  LOP3.LUT P0, RZ, R6, 0x1, RZ, 0xc0, !PT ;  /* 0x0000000106ff7812 */ /* 0x008ff6000780c0ff */
[----:B------:R-:W-:Y:S02]  /*4860*/  @!UPT UIADD3 URZ, UPT, UPT, URZ, URZ, URZ ;  /* 0x000000fffffff290 */ /* 0x000fe4000fffe0ff */
[----:B----4-:R-:W-:Y:S01]  /*4870*/  VOTEU.ANY UP2, P0 ;  /* 0x0000000000ff7886 */ /* 0x010fe20000040100 */
[----:B------:R-:W-:Y:S11]  /*4880*/  PLOP3.LUT P0, PT, PT, PT, UP2, 0x80, 0x8 ;  /* 0x000000000008781c */ /* 0x000ff60003f0f028 */
[----:B------:R-:W-:Y:S02]  /*4890*/  @!UPT UIADD3 URZ, UPT, UPT, URZ, URZ, URZ ;  /* 0x000000fffffff290 */ /* 0x000fe4000fffe0ff */
[----:B--2---:R-:W-:Y:S02]  /*48a0*/  @P0 SHF.R.U32.HI R0, RZ, 0x10, R5 ;  /* 0x00000010ff000819 */ /* 0x004fe40000011605 */
[----:B------:R-:W-:Y:S02]  /*48b0*/  @P0 MOV R2, R4 ;  /* 0x0000000400020202 */ /* 0x000fe40000000f00 */
[----:B------:R-:W-:Y:S01]  /*48c0*/  @P0 R2UR UR4, R0 ;  /* 0x00000000000402ca */ /* 0x000fe200000e0000 */
[----:B------:R-:W-:Y:S01]  /*48d0*/  VIADD R0, R8, 0xc0 ;  /* 0x000000c008007836 */ /* 0x000fe20000000000 */
[----:B------:R-:W-:Y:S02]  /*48e0*/  @P0 LOP3.LUT R4, R5, 0xffff, RZ, 0xc0, !PT ;  /* 0x0000ffff05040812 */ /* 0x000fe400078ec0ff */
[----:B------:R-:W-:Y:S02]  /*48f0*/  @P0 R2UR UR6, R2 ;  /* 0x00000000020602ca */ /* 0x000fe400000e0000 */
[----:B------:R-:W-:Y:S02]  /*4900*/  PRMT R0, RZ, 0x654, R0 ;  /* 0x00000654ff007816 */ /* 0x000fe40000000000 */
[----:B------:R-:W-:Y:S02]  /*4910*/  @P0 R2UR UR5, R4 ;  /* 0x00000000040502ca */ /* 0x000fe400000e0000 */
[----:B------:R2:W-:Y:S03]  /*4920*/  SYNCS.ARRIVE.TRANS64.RED.A1T0 RZ, [R0+URZ], RZ ;  /* 0x000000ff00ff79a7 */ /* 0x0005e600081004ff */
[----:B------:R-:W-:Y:S04]  /*4930*/  @UP2 UMOV UR29, UR4 ;  /* 0x00000004001d2c82 */ /* 0x000fe80008000000 */
[----:B------:R-:W-:Y:S04]  /*4940*/  @UP2 UMOV UR14, UR6 ;  /* 0x00000006000e2c82 */ /* 0x000fe80008000000 */
[----:B------:R-:W-:Y:S01]  /*4950*/  @UP2 UMOV UR13, UR5 ;  /* 0x00000005000d2c82 */ /* 0x000fe20008000000 */
[----:B------:R-:W-:Y:S05]  /*4960*/  BRA.U !UP0, `(.L_x_89) ;  /* 0x0000000108c07547 */ /* 0x000fea000b800000 */
[----:B------:R-:W-:Y:S02]  /*4970*/  UIMAD.WIDE.U32 UR16, UR13, UR51, URZ ;  /* 0x000000330d1072a5 */ /* 0x000fe4000f8e00ff */
[----:B------:R-:W-:Y:S02]  /*4980*/  UP2UR UR20, UPR, URZ, 0x4 ;  /* 0x00000004ff147883 */ /* 0x000fe40008000000 */
[----:B------:R-:W-:Y:S02]  /*4990*/  UISETP.NE.AND UP2, UPT, UR50, 0x1, UPT ;  /* 0x000000013200788c */ /* 0x000fe4000bf45270 */
[----:B------:R-:W-:Y:S02]  /*49a0*/  UIMAD.WIDE.U32 UR18, UR14, UR48, URZ ;  /* 0x000000300e1272a5 */ /* 0x000fe4000f8e00ff */
[----:B------:R-:W-:Y:S02]  /*49b0*/  USEL UR4, UR37, UR53, !UP2 ;  /* 0x0000003525047287 */ /* 0x000fe4000d000000 */
[----:B------:R-:W-:Y:S02]  /*49c0*/  UISETP.NE.AND UP0, UPT, UR15, 0x1, UPT ;  /* 0x000000010f00788c */ /* 0x000fe4000bf05270 */
[----:B------:R-:W-:Y:S02]  /*49d0*/  UP2UR UR24, UPR, URZ, 0x2 ;  /* 0x00000002ff187883 */ /* 0x000fe40008000000 */
[----:B------:R-:W-:Y:S02]  /*49e0*/  UISETP.NE.AND UP1, UPT, UR45, 0x1, UPT ;  /* 0x000000012d00788c */ /* 0x000fe4000bf25270 */
[----:B-1----:R-:W-:Y:S02]  /*49f0*/  UIMAD.WIDE.U32 UR8, UR4, UR22, URZ ;  /* 0x00000016040872a5 */ /* 0x002fe4000f8e00ff */
[----:B------:R-:W-:Y:S01]  /*4a00*/  USEL UR7, UR46, UR54, !UP0 ;  /* 0x000000362e077287 */ /* 0x000fe2000c000000 */
[----:B------:R-:W-:Y:S02]  /*4a10*/  UMOV UR5, UR17 ;  /* 0x0000001100057c82 */ /* 0x000fe40008000000 */
[----:B------:R-:W-:Y:S02]  /*4a20*/  USHF.R.U32.HI UR6, URZ, UR56, UR5 ;  /* 0x00000038ff067299 */ /* 0x000fe40008011605 */
[----:B------:R-:W-:Y:S02]  /*4a30*/  UIMAD.WIDE.U32 UR10, UR7, UR22, URZ ;  /* 0x00000016070a72a5 */ /* 0x000fe4000f8e00ff */
[----:B------:R-:W-:Y:S02]  /*4a40*/  USEL UR6, UR13, UR6, !UP2 ;  /* 0x000000060d067287 */ /* 0x000fe4000d000000 */
[----:B------:R-:W-:Y:S01]  /*4a50*/  UISETP.NE.AND UP2, UPT, UR20, URZ, UPT ;  /* 0x000000ff1400728c */ /* 0x000fe2000bf45270 */
[----:B------:R-:W-:Y:S02]  /*4a60*/  UMOV UR5, UR19 ;  /* 0x0000001300057c82 */ /* 0x000fe40008000000 */
[----:B------:R-:W-:Y:S03]  /*4a70*/  USHF.R.U32.HI UR12, URZ, UR49, UR5 ;  /* 0x00000031ff0c7299 */ /* 0x000fe60008011605 */
[----:B------:R-:W-:Y:S02]  /*4a80*/  UMOV UR5, UR9 ;  /* 0x0000000900057c82 */ /* 0x000fe40008000000 */
[----:B------:R-:W-:Y:S03]  /*4a90*/  @UP1 USHF.R.U32.HI UR4, URZ, UR23, UR5 ;  /* 0x00000017ff041299 */ /* 0x000fe60008011605 */
[----:B------:R-:W-:Y:S01]  /*4aa0*/  UMOV UR5, UR11 ;  /* 0x0000000b00057c82 */ /* 0x000fe20008000000 */
[----:B------:R-:W-:Y:S02]  /*4ab0*/  UIMAD UR4, UR45, UR4, URZ ;  /* 0x000000042d0472a4 */ /* 0x000fe4000f8e02ff */
[----:B------:R-:W-:Y:S02]  /*4ac0*/  @UP1 USHF.R.U32.HI UR7, URZ, UR23, UR5 ;  /* 0x00000017ff071299 */ /* 0x000fe40008011605 */
[----:B------:R-:W-:Y:S02]  /*4ad0*/  USEL UR5, UR14, UR12, !UP0 ;  /* 0x0000000c0e057287 */ /* 0x000fe4000c000000 */
[----:B------:R-:W-:Y:S02]  /*4ae0*/  UIMAD.WIDE.U32 UR10, UR6, UR22, URZ ;  /* 0x00000016060a72a5 */ /* 0x000fe4000f8e00ff */
[----:B------:R-:W-:Y:S02]  /*4af0*/  UIMAD UR8, UR45, UR7, URZ ;  /* 0x000000072d0872a4 */ /* 0x000fe4000f8e02ff */
[----:B------:R-:W-:Y:S03]  /*4b00*/  UISETP.GE.AND UP0, UPT, UR6, UR4, UPT ;  /* 0x000000040600728c */ /* 0x000fe6000bf06270 */
[----:B------:R-:W-:Y:S01]  /*4b10*/  UMOV UR4, UR11 ;  /* 0x0000000b00047c82 */ /* 0x000fe20008000000 */
[----:B------:R-:W-:Y:S02]  /*4b20*/  UISETP.GE.OR UP0, UPT, UR5, UR8, UP0 ;  /* 0x000000080500728c */ /* 0x000fe40008706670 */
[----:B------:R-:W-:Y:S02]  /*4b30*/  USHF.R.U32.HI UR4, URZ, UR23, UR4 ;  /* 0x00000017ff047299 */ /* 0x000fe40008011604 */
[----:B------:R-:W-:Y:S02]  /*4b40*/  UIMAD.WIDE.U32 UR8, UR5, UR22, URZ ;  /* 0x00000016050872a5 */ /* 0x000fe4000f8e00ff */
[----:B------:R-:W-:Y:S04]  /*4b50*/  USEL UR10, UR6, UR4, !UP1 ;  /* 0x00000004060a7287 */ /* 0x000fe8000c800000 */
[----:B------:R-:W-:Y:S01]  /*4b60*/  UIADD3 UR11, UPT, UPT, -UR10, URZ, URZ ;  /* 0x000000ff0a0b7290 */ /* 0x000fe2000fffe1ff */
[----:B------:R-:W-:Y:S02]  /*4b70*/  @!UP0 UMOV UR4, UR9 ;  /* 0x0000000900048c82 */ /* 0x000fe40008000000 */
[----:B------:R-:W-:Y:S02]  /*4b80*/  @!UP0 USHF.R.U32.HI UR4, URZ, UR23, UR4 ;  /* 0x00000017ff048299 */ /* 0x000fe40008011604 */
[----:B------:R-:W-:Y:S02]  /*4b90*/  UIMAD UR8, UR45, UR11, UR6 ;  /* 0x0000000b2d0872a4 */ /* 0x000fe4000f8e0206 */
[----:B------:R-:W-:Y:S02]  /*4ba0*/  @!UP0 USEL UR4, UR5, UR4, !UP1 ;  /* 0x0000000405048287 */ /* 0x000fe4000c800000 */
[----:B------:R-:W-:Y:S02]  /*4bb0*/  UISETP.NE.AND UP1, UPT, UR24, URZ, UPT ;  /* 0x000000ff1800728c */ /* 0x000fe4000bf25270 */
[----:B------:R-:W-:Y:S02]  /*4bc0*/  @!UP0 UIMAD UR7, UR7, UR8, UR4 ;  /* 0x00000008070782a4 */ /* 0x000fe4000f8e0204 */
[----:B------:R-:W-:Y:S02]  /*4bd0*/  @!UP0 UIADD3 UR9, UPT, UPT, UR10, -UR4, URZ ;  /* 0x800000040a098290 */ /* 0x000fe4000fffe0ff */
[----:B------:R-:W-:Y:S02]  /*4be0*/  UIADD3 UR8, UPT, UPT, -UR6, URZ, URZ ;  /* 0x000000ff06087290 */ /* 0x000fe4000fffe1ff */
[----:B------:R-:W-:Y:S02]  /*4bf0*/  UIADD3 UR4, UPT, UPT, -UR5, URZ, URZ ;  /* 0x000000ff05047290 */ /* 0x000fe4000fffe1ff */
[----:B------:R-:W-:Y:S03]  /*4c00*/  @!UP0 UIMAD UR6, UR9, UR45, UR5 ;  /* 0x0000002d090682a4 */ /* 0x000fe6000f8e0205 */
[----:B------:R-:W-:Y:S01]  /*4c10*/  @!UP0 UMOV UR5, UR7 ;  /* 0x0000000700058c82 */ /* 0x000fe20008000000 */
[----:B------:R-:W-:Y:S02]  /*4c20*/  UIMAD UR7, UR15, UR4, UR14 ;  /* 0x000000040f0772a4 */ /* 0x000fe4000f8e020e */
[----:B------:R-:W-:Y:S02]  /*4c30*/  UIMAD UR4, UR50, UR8, UR13 ;  /* 0x00000008320472a4 */ /* 0x000fe4000f8e020d */
[----:B------:R-:W-:Y:S02]  /*4c40*/  UIMAD UR14, UR5, UR15, UR7 ;  /* 0x0000000f050e72a4 */ /* 0x000fe4000f8e0207 */
[----:B------:R-:W-:Y:S11]  /*4c50*/  UIMAD UR13, UR6, UR50, UR4 ;  /* 0x00000032060d72a4 */ /* 0x000ff6000f8e0204 */
[----:B------:R-:W-:Y:S01]  /*4c60*/  @!UPT UIADD3 URZ, UPT, UPT, URZ, URZ, URZ ;  /* 0x000000fffffff290 */ /* 0x000fe2000fffe0ff */
.L_x_89:
[----:B------:R-:W3:Y:S01]  /*4c70*/  @!UP4 LDCU.128 UR8, c[0x0][0xb10] ;  /* 0x00016200ff08c7ac */ /* 0x000ee20008000c00 */
[----:B------:R-:W-:Y:S02]  /*4c80*/  ISETP.NE.U32.AND P0, PT, RZ, UR38, PT ;  /* 0x00000026ff007c0c */ /* 0x000fe4000bf05070 */
[----:B------:R-:W-:Y:S02]  /*4c90*/  SHF.L.U32 R4, R11, 0x1f, RZ ;  /* 0x0000001f0b047819 */ /* 0x000fe400000006ff */
[----:B------:R-:W-:Y:S01]  /*4ca0*/  ISETP.NE.AND.EX P0, PT, RZ, UR39, PT, P0 ;  /* 0x00000027ff007c0c */ /* 0x000fe2000bf05300 */
[----:B------:R-:W4:Y:S01]  /*4cb0*/  @!UP4 LDCU UR5, c[0x0][0xb0c] ;  /* 0x00016180ff05c7ac */ /* 0x000f220008000800 */
[----:B------:R-:W-:Y:S02]  /*4cc0*/  USHF.L.U32 UR42, UR30, 0x7, URZ ;  /* 0x000000071e2a7899 */ /* 0x000fe400080006ff */
[----:B------:R-:W-:Y:S02]  /*4cd0*/  USHF.L.U32 UR43, UR31, 0x6, URZ ;  /* 0x000000061f2b7899 */ /* 0x000fe400080006ff */
[----:B---3--:R-:W-:Y:S07]  /*4ce0*/  UIMAD.WIDE.U32 UR6, UR14, UR8, URZ ;  /* 0x000000080e0672a5 */ /* 0x008fee000f8e00ff */
[----:B------:R-:W-:Y:S01]  /*4cf0*/  @!UP4 UMOV UR4, UR7 ;  /* 0x000000070004cc82 */ /* 0x000fe20008000000 */
[----:B----4-:R-:W-:Y:S02]  /*4d00*/  @!UP4 UISETP.NE.AND UP0, UPT, UR5, 0x1, UPT ;  /* 0x000000010500c88c */ /* 0x010fe4000bf05270 */
[----:B------:R-:W-:Y:S02]  /*4d10*/  @!UP4 USHF.R.U32.HI UR4, URZ, UR9, UR4 ;  /* 0x00000009ff04c299 */ /* 0x000fe40008011604 */
[----:B------:R-:W-:Y:S02]  /*4d20*/  UIMAD.WIDE.U32 UR6, UR13, UR11, URZ ;  /* 0x0000000b0d0672a5 */ /* 0x000fe4000f8e00ff */
[----:B------:R-:W-:Y:S02]  /*4d30*/  @!UP4 USEL UR8, UR14, UR4, !UP0 ;  /* 0x000000040e08c287 */ /* 0x000fe4000c000000 */
[----:B------:R-:W-:Y:S03]  /*4d40*/  @!UP4 UISETP.NE.AND UP0, UPT, UR10, 0x1, UPT ;  /* 0x000000010a00c88c */ /* 0x000fe6000bf05270 */
[----:B------:R-:W-:Y:S02]  /*4d50*/  @!UP4 UMOV UR6, UR7 ;  /* 0x000000070006cc82 */ /* 0x000fe40008000000 */
[----:B------:R-:W3:Y:S02]  /*4d60*/  @!UP4 LDCU UR4, c[0x0][0xb20] ;  /* 0x00016400ff04c7ac */ /* 0x000ee40008000800 */
[----:B---3--:R-:W-:Y:S04]  /*4d70*/  @!UP4 USHF.R.U32.HI UR6, URZ, UR4, UR6 ;  /* 0x00000004ff06c299 */ /* 0x008fe80008011606 */
[----:B------:R-:W-:Y:S04]  /*4d80*/  @!UP4 USEL UR6, UR13, UR6, !UP0 ;  /* 0x000000060d06c287 */ /* 0x000fe8000c000000 */
[----:B------:R-:W-:Y:S02]  /*4d90*/  @!UP4 UIADD3 UR4, UPT, UPT, -UR8, UR6, URZ ;  /* 0x000000060804c290 */ /* 0x000fe4000fffe1ff */
[----:B------:R-:W-:Y:S02]  /*4da0*/  @!UP4 UIADD3 UR6, UPT, UPT, UR8, -UR6, URZ ;  /* 0x800000060806c290 */ /* 0x000fe4000fffe0ff */
[----:B------:R-:W-:Y:S02]  /*4db0*/  @!UP4 UIMAD UR14, UR4, UR5, UR14 ;  /* 0x00000005040ec2a4 */ /* 0x000fe4000f8e020e */
[----:B------:R-:W-:Y:S01]  /*4dc0*/  @!UP4 UIMAD UR13, UR6, UR10, UR13 ;  /* 0x0000000a060dc2a4 */ /* 0x000fe2000f8e020d */
[----:B------:R-:W-:Y:S11]  /*4dd0*/  BRA.U UP3, `(.L_x_90) ;  /* 0x0000000103107547 */ /* 0x000ff6000b800000 */
[----:B------:R-:W-:Y:S04]  /*4de0*/  MOV R2, UR55 ;  /* 0x0000003700027c02 */ /* 0x000fe80008000f00 */
[----:B------:R-:W-:Y:S04]  /*4df0*/  SHF.L.U32 R2, R2, 0x1f, RZ ;  /* 0x0000001f02027819 */ /* 0x000fe800000006ff */
[----:B------:R-:W3:Y:S02]  /*4e00*/  SYNCS.PHASECHK.TRANS64.TRYWAIT P1, [UR21+0xa8], R2 ;  /* 0x0000a802ff0075a7 */ /* 0x000ee40008021115 */
[----:B---3--:R-:W-:Y:S05]  /*4e10*/  @!P1 BRA `(.L_x_91) ;  /* 0x00000048009c9947 */ /* 0x008fea0003800000 */
.L_x_90:
[----:B------:R-:W-:Y:S05]  /*4e20*/  BRA.U !UP5, `(.L_x_92) ;  /* 0x000000010d387547 */ /* 0x000fea000b800000 */
[----:B------:R-:W-:Y:S01]  /*4e30*/  UPLOP3.LUT UP1, UPT, UPT, UPT, UP6, 0x80, 0x8 ;  /* 0x000000000008789c */ /* 0x000fe20003f2f060 */
[----:B--2---:R-:W-:Y:S01]  /*4e40*/  HFMA2 R0, -RZ, RZ, 0, 5.9604644775390625e-08 ;  /* 0x00000001ff007431 */ /* 0x004fe200000001ff */
[----:B------:R-:W2:Y:S01]  /*4e50*/  LDCU.64 UR8, c[0x0][0x358] ;  /* 0x00006b00ff0877ac */ /* 0x000ea20008000a00 */
[----:B------:R-:W-:Y:S03]  /*4e60*/  IMAD.MOV.U32 R46, RZ, RZ, 0x1 ;  /* 0x00000001ff2e7424 */ /* 0x000fe600078e00ff */
[----:B------:R-:W-:Y:S05]  /*4e70*/  PLOP3.LUT P1, PT, PT, PT, UP1, 0x80, 0x8 ;  /* 0x000000000008781c */ /* 0x000fea0003f2f018 */
[----:B------:R-:W3:Y:S01]  /*4e80*/  @UP1 LDCU.64 UR4, c[0x0][0x888] ;  /* 0x00011100ff0417ac */ /* 0x000ee20008000a00 */
[----:B------:R-:W-:Y:S07]  /*4e90*/  @UP1 UIMAD UR6, UR36, UR38, URZ ;  /* 0x00000026240612a4 */ /* 0x000fee000f8e02ff */
[----:B------:R-:W-:Y:S01]  /*4ea0*/  @!P1 PRMT R46, R0, 0x7610, R46 ;  /* 0x00007610002e9816 */ /* 0x000fe2000000002e */
[----:B---3--:R-:W-:Y:S06]  /*4eb0*/  @UP1 UIMAD.WIDE UR4, UR6, 0x4, UR4 ;  /* 0x00000004060418a5 */ /* 0x008fec000f8e0204 */
[----:B------:R-:W-:Y:S01]  /*4ec0*/  IMAD.U32 R6, RZ, RZ, UR4 ;  /* 0x00000004ff067e24 */ /* 0x000fe2000f8e00ff */
[----:B------:R-:W-:Y:S04]  /*4ed0*/  MOV R7, UR5 ;  /* 0x0000000500077c02 */ /* 0x000fe80008000f00 */
[----:B------:R-:W3:Y:S01]  /*4ee0*/  @!UP1 LDCU UR4, c[0x0][0x880] ;  /* 0x00011000ff0497ac */ /* 0x000ee20008000800 */
[----:B--2--5:R4:W5:Y:S02]  /*4ef0*/  @P1 LDG.E R27, desc[UR8][R6.64] ;  /* 0x00000008061b1981 */ /* 0x024964000c1e1900 */
[----:B---34-:R-:W-:Y:S07]  /*4f00*/  @!P1 IMAD.U32 R27, RZ, RZ, UR4 ;  /* 0x00000004ff1b9e24 */ /* 0x018fee000f8e00ff */
.L_x_92:
[----:B-----5:R-:W-:Y:S01]  /*4f10*/  @!P0 FSETP.EQ.AND P2, PT, R27, RZ, PT ;  /* 0x000000ff1b00820b */ /* 0x020fe20003f42000 */
[----:B------:R-:W-:Y:S01]  /*4f20*/  @!UPT UIADD3 URZ, UPT, UPT, URZ, URZ, URZ ;  /* 0x000000fffffff290 */ /* 0x000fe2000fffe0ff */
[----:B------:R-:W-:Y:S11]  /*4f30*/  @!P0 BRA `(.L_x_93) ;  /* 0x0000000000148947 */ /* 0x000ff60003800000 */
[----:B------:R-:W-:Y:S02]  /*4f40*/  LOP3.LUT P0, RZ, R46, 0xff, RZ, 0xc0, !PT ;  /* 0x000000ff2eff7812 */ /* 0x000fe4000780c0ff */
[----:B------:R-:W-:Y:S04]  /*4f50*/  PLOP3.LUT P2, PT, PT, PT, UP1, 0x80, 0x8 ;  /* 0x000000000008781c */ /* 0x000fe80003f4f018 */
[----:B------:R-:W-:Y:S07]  /*4f60*/  PLOP3.LUT P2, PT, P2, PT, PT, 0x8, 0x80 ;  /* 0x000000000080781c */ /* 0x000fee000174e170 */
[----:B------:R-:W-:Y:S11]  /*4f70*/  @P0 FSETP.EQ.AND P2, PT, R27, RZ, PT ;  /* 0x000000ff1b00020b */ /* 0x000ff60003f42000 */
[----:B------:R-:W-:Y:S02]  /*4f80*/  @!UPT UIADD3 URZ, UPT, UPT, URZ, URZ, URZ ;  /* 0x000000fffffff290 */ /* 0x000fe4000fffe0ff */
.L_x_93:
[----:B------:R-:W3:Y:S01]  /*4f90*/  SYNCS.PHASECHK.TRANS64.TRYWAIT P0, [UR21+0x80], R4 ;  /* 0x00008004ff0075a7 */ /* 0x000ee20008001115 */
[----:B------:R-:W-:Y:S04]  /*4fa0*/  ELECT P1, URZ, PT ;  /* 0x0000000000ff782f */ /* 0x000fe80003820000 */
[----:B------:R-:W-:Y:S01]  /*4fb0*/  PLOP3.LUT P1, PT, P2, P1, PT, 0xf2, 0x2f ;  /* 0x00000000002f781c */ /* 0x000fe20001723e72 */
[----:B------:R-:W-:Y:S01]  /*4fc0*/  @!UPT UIADD3 URZ, UPT, UPT, URZ, URZ, URZ ;  /* 0x000000fffffff290 */ /* 0x000fe2000fffe0ff */
[----:B---3--:R-:W-:Y:S11]  /*4fd0*/  @!P0 BRA `(.L_x_94) ;  /* 0x0000004800448947 */ /* 0x008ff60003800000 */
.L_x_188:
[----:B--2---:R-:W-:Y:S01]  /*4fe0*/  @!P1 IADD3 R2, P0, PT, R12, 0x580, RZ ;  /* 0x000005800c029810 */ /* 0x004fe20007f1e0ff */
[----:B------:R-:W-:Y:S01]  /*4ff0*/  VOTEU.ALL UP0, P1 ;  /* 0x0000000000ff7886 */ /* 0x000fe20000800000 */
[----:B------:R-:W-:Y:S01]  /*5000*/  UMOV UR6, 0x0 ;  /* 0x0000000000067882 */ /* 0x000fe20000000000 */
[----:B------:R-:W-:Y:S01]  /*5010*/  UMOV UR7, 0x10000000 ;  /* 0x1000000000077882 */ /* 0x000fe20000000000 */
[----:B------:R-:W-:Y:S01]  /*5020*/  @!P1 R2UR UR5, R2 ;  /* 0x00000000020592ca */ /* 0x000fe200000e0000 */
[----:B------:R-:W-:Y:S01]  /*5030*/  @!P1 IMAD.X R0, RZ, RZ, R13, P0 ;  /* 0x000000ffff009224 */ /* 0x000fe200000e060d */
[----:B------:R-:W-:Y:S02]  /*5040*/  @!UP0 UIADD3 UR40, UPT, UPT, UR21, 0x200, URZ ;  /* 0x0000020015288890 */ /* 0x000fe4000fffe0ff */
[----:B------:R-:W-:Y:S02]  /*5050*/  @!UP0 UIADD3 UR10, UPT, UPT, UR42, 0x40, URZ ;  /* 0x000000402a0a8890 */ /* 0x000fe4000fffe0ff */
[----:B------:R-:W-:Y:S01]  /*5060*/  @!P1 R2UR UR4, R0 ;  /* 0x00000000000492ca */ /* 0x000fe200000e0000 */
[----:B------:R-:W-:Y:S01]  /*5070*/  @!UP0 UIADD3 UR8, UPT, UPT, UR21, 0xa00, URZ ;  /* 0x00000a0015088890 */ /* 0x000fe2000fffe0ff */
[----:B------:R-:W-:Y:S01]  /*5080*/  @!P1 IMAD.MOV.U32 R0, RZ, RZ, 0x1000 ;  /* 0x00001000ff009424 */ /* 0x000fe200078e00ff */
[----:B------:R-:W-:Y:S01]  /*5090*/  VOTEU.ALL UP0, P1 ;  /* 0x0000000000ff7886 */ /* 0x000fe20000800000 */
[----:B------:R-:W-:Y:S01]  /*50a0*/  UMOV UR44, UR36 ;  /* 0x00000024002c7c82 */ /* 0x000fe20008000000 */
[----:B------:R-:W-:Y:S01]  /*50b0*/  UMOV UR9, UR41 ;  /* 0x0000002900097c82 */ /* 0x000fe20008000000 */
[----:B------:R-:W-:Y:S01]  /*50c0*/  UMOV UR11, UR43 ;  /* 0x0000002b000b7c82 */ /* 0x000fe20008000000 */
[----:B------:R-:W-:Y:S01]  /*50d0*/  IMAD.U32 R6, RZ, RZ, UR5 ;  /* 0x00000005ff067e24 */ /* 0x000fe2000f8e00ff */
[----:B------:R-:W-:Y:S05]  /*50e0*/  UMOV UR12, UR36 ;  /* 0x00000024000c7c82 */ /* 0x000fea0008000000 */
[----:B------:R-:W-:Y:S01]  /*50f0*/  IMAD.U32 R7, RZ, RZ, UR4 ;  /* 0x00000004ff077e24 */ /* 0x000fe2000f8e00ff */
[----:B------:R-:W-:Y:S04]  /*5100*/  @!P1 R2UR UR4, R6 ;  /* 0x00000000060492ca */ /* 0x000fe800000e0000 */
[----:B------:R-:W-:Y:S11]  /*5110*/  @!P1 R2UR UR5, R7 ;  /* 0x00000000070592ca */ /* 0x000ff600000e0000 */
[----:B------:R-:W-:Y:S02]  /*5120*/  @!UPT UIADD3 URZ, UPT, UPT, URZ, URZ, URZ ;  /* 0x000000fffffff290 */ /* 0x000fe4000fffe0ff */
[----:B------:R-:W-:Y:S01]  /*5130*/  @!UP0 UTMALDG.3D [UR40], [UR4], desc[UR6] ;  /* 0x00000628040085b4 */ /* 0x000fe20008011000 */
[----:B------:R-:W-:Y:S05]  /*5140*/  VOTEU.ALL UP0, P1 ;  /* 0x0000000000ff7886 */ /* 0x000fea0000800000 */
[----:B------:R2:W-:Y:S01]  /*5150*/  @!UP0 UTMALDG.3D [UR8], [UR4], desc[UR6] ;  /* 0x00000608040085b4 */ /* 0x0005e20008011000 */
[----:B------:R3:W-:Y:S01]  /*5160*/  @!P1 SYNCS.ARRIVE.TRANS64.RED.A0TR RZ, [UR21+0x60], R0 ;  /* 0x00006000ffff99a7 */ /* 0x0007e20008300415 */
[----:B--2---:R-:W-:Y:S09]  /*5170*/  UPRMT UR4, UR47, 0x654, UR41 ;  /* 0x000006542f047896 */ /* 0x004ff20008000029 */
[----:B------:R-:W-:Y:S01]  /*5180*/  SYNCS.ARRIVE.TRANS64.RED.A1T0 RZ, [UR4], RZ ;  /* 0x000000ffffff79a7 */ /* 0x000fe20008100404 */
[----:B------:R-:W2:Y:S02]  /*5190*/  SYNCS.PHASECHK.TRANS64.TRYWAIT P0, [UR21+0x88], R4 ;  /* 0x00008804ff0075a7 */ /* 0x000ea40008001115 */
[----:B--23--:R-:W-:Y:S05]  /*51a0*/  @!P0 BRA `(.L_x_95) ;  /* 0x0000004400e88947 */ /* 0x00cfea0003800000 */
.L_x_190:
[----:B------:R-:W-:Y:S01]  /*51b0*/  @!P1 IADD3 R2, P0, PT, R12, 0x580, RZ ;  /* 0x000005800c029810 */ /* 0x000fe20007f1e0ff */
[----:B------:R-:W-:Y:S01]  /*51c0*/  VOTEU.ALL UP0, P1 ;  /* 0x0000000000ff7886 */ /* 0x000fe20000800000 */
[----:B------:R-:W-:Y:S01]  /*51d0*/  UMOV UR6, 0x0 ;  /* 0x0000000000067882 */ /* 0x000fe20000000000 */
[----:B------:R-:W-:Y:S01]  /*51e0*/  UMOV UR7, 0x10000000 ;  /* 0x1000000000077882 */ /* 0x000fe20000000000 */
[----:B------:R-:W-:Y:S01]  /*51f0*/  @!P1 R2UR UR5, R2 ;  /* 0x00000000020592ca */ /* 0x000fe200000e0000 */
[----:B--2---:R-:W-:Y:S01]  /*5200*/  @!P1 IMAD.X R0, RZ, RZ, R13, P0 ;  /* 0x000000ffff009224 */ /* 0x004fe200000e060d */
[----:B------:R-:W-:Y:S02]  /*5210*/  @!UP0 UIADD3 UR34, UPT, UPT, UR42, 0x10, URZ ;  /* 0x000000102a228890 */ /* 0x000fe4000fffe0ff */
[----:B------:R-:W-:Y:S02]  /*5220*/  @!UP0 UIADD3 UR32, UPT, UPT, UR21, 0x1200, URZ ;  /* 0x0000120015208890 */ /* 0x000fe4000fffe0ff */
[----:B------:R-:W-:Y:S01]  /*5230*/  @!P1 R2UR UR4, R0 ;  /* 0x00000000000492ca */ /* 0x000fe200000e0000 */
[----:B------:R-:W-:Y:S01]  /*5240*/  @!UP0 UIADD3 UR10, UPT, UPT, UR42, 0x50, URZ ;  /* 0x000000502a0a8890 */ /* 0x000fe2000fffe0ff */
[----:B------:R-:W-:Y:S01]  /*5250*/  @!P1 IMAD.MOV.U32 R0, RZ, RZ, 0x1000 ;  /* 0x00001000ff009424 */ /* 0x000fe200078e00ff */
[----:B------:R-:W-:Y:S01]  /*5260*/  @!UP0 UIADD3 UR8, UPT, UPT, UR21, 0x1a00, URZ ;  /* 0x00001a0015088890 */ /* 0x000fe2000fffe0ff */
[----:B------:R-:W-:Y:S01]  /*5270*/  VOTEU.ALL UP0, P1 ;  /* 0x0000000000ff7886 */ /* 0x000fe20000800000 */
[----:B------:R-:W-:Y:S02]  /*5280*/  UMOV UR35, UR43 ;  /* 0x0000002b00237c82 */ /* 0x000fe40008000000 */
[----:B------:R-:W-:Y:S01]  /*5290*/  IMAD.U32 R6, RZ, RZ, UR5 ;  /* 0x00000005ff067e24 */ /* 0x000fe2000f8e00ff */
[----:B------:R-:W-:Y:S01]  /*52a0*/  UMOV UR9, UR33 ;  /* 0x0000002100097c82 */ /* 0x000fe20008000000 */
[----:B------:R-:W-:Y:S01]  /*52b0*/  UMOV UR11, UR43 ;  /* 0x0000002b000b7c82 */ /* 0x000fe20008000000 */
[----:B------:R-:W-:Y:S03]  /*52c0*/  UMOV UR12, UR36 ;  /* 0x00000024000c7c82 */ /* 0x000fe60008000000 */
        /* <DEDUP_REMOVED lines=12> */
.L_x_192:
[----:B------:R-:W-:Y:S01]  /*5390*/  @!P1 IADD3 R2, P0, PT, R12, 0x580, RZ ;  /* 0x000005800c029810 */ /* 0x000fe20007f1e0ff */
[----:B------:R-:W-:Y:S01]  /*53a0*/  VOTEU.ALL UP0, P1 ;  /* 0x0000000000ff7886 */ /* 0x000fe20000800000 */
[----:B------:R-:W-:Y:S01]  /*53b0*/  UMOV UR6, 0x0 ;  /* 0x0000000000067882 */ /* 0x000fe20000000000 */
[----:B------:R-:W-:Y:S01]  /*53c0*/  UMOV UR7, 0x10000000 ;  /* 0x1000000000077882 */ /* 0x000fe20000000000 */
[----:B------:R-:W-:Y:S01]  /*53d0*/  @!P1 R2UR UR5, R2 ;  /* 0x00000000020592ca */ /* 0x000fe200000e0000 */
[----:B--2---:R-:W-:Y:S01]  /*53e0*/  @!P1 IMAD.X R0, RZ, RZ, R13, P0 ;  /* 0x000000ffff009224 */ /* 0x004fe200000e060d */
[----:B------:R-:W-:Y:S01]  /*53f0*/  @!UP0 UIADD3 UR26, UPT, UPT, UR42, 0x20, URZ ;  /* 0x000000202a1a8890 */ /* 0x000fe2000fffe0ff */
[----:B------:R-:W-:Y:S01]  /*5400*/  VIADD R10, R10, 0x1 ;  /* 0x000000010a0a7836 */ /* 0x000fe20000000000 */
        /* <DEDUP_REMOVED lines=10> */
[----:B------:R-:W-:Y:S01]  /*54b0*/  UMOV UR11, UR43 ;  /* 0x0000002b000b7c82 */ /* 0x000fe20008000000 */
[----:B------:R-:W-:Y:S02]  /*54c0*/  UMOV UR12, UR36 ;  /* 0x00000024000c7c82 */ /* 0x000fe40008000000 */
        /* <DEDUP_REMOVED lines=12> */
.L_x_194:
[----:B------:R-:W-:Y:S01]  /*5590*/  UIADD3 UR31, UPT, UPT, UR14, UR63, URZ ;  /* 0x0000003f0e1f7290 */ /* 0x000fe2000fffe0ff */
[----:B------:R-:W-:Y:S01]  /*55a0*/  @!P1 IADD3 R2, P0, PT, R12, 0x580, RZ ;  /* 0x000005800c029810 */ /* 0x000fe20007f1e0ff */
[----:B------:R-:W-:Y:S01]  /*55b0*/  UPLOP3.LUT UP3, UPT, UPT, UPT, UPT, 0x80, 0x8 ;  /* 0x000000000008789c */ /* 0x000fe20003f6f070 */
[----:B------:R-:W-:Y:S01]  /*55c0*/  R2UR UR24, R50 ;  /* 0x00000000321872ca */ /* 0x000fe200000e0000 */
[----:B------:R-:W-:Y:S01]  /*55d0*/  VOTEU.ALL UP0, P1 ;  /* 0x0000000000ff7886 */ /* 0x000fe20000800000 */
[----:B------:R-:W-:Y:S01]  /*55e0*/  @!P1 R2UR UR5, R2 ;  /* 0x00000000020592ca */ /* 0x000fe200000e0000 */
[----:B--2---:R-:W-:Y:S01]  /*55f0*/  @!P1 IMAD.X R0, RZ, RZ, R13, P0 ;  /* 0x000000ffff009224 */ /* 0x004fe200000e060d */
[----:B------:R-:W-:Y:S01]  /*5600*/  UMOV UR6, 0x0 ;  /* 0x0000000000067882 */ /* 0x000fe20000000000 */
[----:B------:R-:W-:Y:S01]  /*5610*/  UMOV UR7, 0x10000000 ;  /* 0x1000000000077882 */ /* 0x000fe20000000000 */
[----:B------:R-:W-:Y:S01]  /*5620*/  @!UP0 UIADD3 UR18, UPT, UPT, UR42, 0x30, URZ ;  /* 0x000000302a128890 */ /* 0x000fe2000fffe0ff */
[----:B------:R-:W-:Y:S01]  /*5630*/  ISETP.NE.AND P0, PT, R10, 0x2, PT ;  /* 0x000000020a00780c */ /* 0x000fe20003f05270 */
[----:B------:R-:W-:Y:S01]  /*5640*/  @!UP0 UIADD3 UR16, UPT, UPT, UR21, 0x3200, URZ ;  /* 0x0000320015108890 */ /* 0x000fe2000fffe0ff */
[----:B------:R-:W-:Y:S01]  /*5650*/  @!P1 R2UR UR4, R0 ;  /* 0x00000000000492ca */ /* 0x000fe200000e0000 */
[----:B------:R-:W-:Y:S01]  /*5660*/  @!UP0 UIADD3 UR17, UPT, UPT, UR21, 0x78, URZ ;  /* 0x0000007815118890 */ /* 0x000fe2000fffe0ff */
[----:B------:R-:W-:Y:S01]  /*5670*/  SEL R0, RZ, 0x1, P0 ;  /* 0x00000001ff007807 */ /* 0x000fe20000000000 */
[----:B------:R-:W-:Y:S01]  /*5680*/  @!UP0 UIADD3 UR10, UPT, UPT, UR42, 0x70, URZ ;  /* 0x000000702a0a8890 */ /* 0x000fe2000fffe0ff */
[----:B------:R-:W-:Y:S01]  /*5690*/  LOP3.LUT R11, R11, 0x1, RZ, 0x3c, !PT ;  /* 0x000000010b0b7812 */ /* 0x000fe200078e3cff */
[----:B------:R-:W-:Y:S01]  /*56a0*/  @!UP0 UIADD3 UR8, UPT, UPT, UR21, 0x3a00, URZ ;  /* 0x00003a0015088890 */ /* 0x000fe2000fffe0ff */
[----:B------:R-:W-:Y:S01]  /*56b0*/  IMAD.U32 R4, RZ, RZ, UR5 ;  /* 0x00000005ff047e24 */ /* 0x000fe2000f8e00ff */
[----:B------:R-:W-:Y:S01]  /*56c0*/  VOTEU.ALL UP0, P1 ;  /* 0x0000000000ff7886 */ /* 0x000fe20000800000 */
[----:B------:R-:W-:Y:S01]  /*56d0*/  UMOV UR19, UR43 ;  /* 0x0000002b00137c82 */ /* 0x000fe20008000000 */
[----:B------:R-:W-:Y:S01]  /*56e0*/  UMOV UR20, UR36 ;  /* 0x0000002400147c82 */ /* 0x000fe20008000000 */
[----:B------:R-:W-:Y:S01]  /*56f0*/  UMOV UR11, UR43 ;  /* 0x0000002b000b7c82 */ /* 0x000fe20008000000 */
[----:B------:R-:W-:Y:S01]  /*5700*/  UMOV UR12, UR36 ;  /* 0x00000024000c7c82 */ /* 0x000fe20008000000 */
[----:B------:R-:W-:Y:S01]  /*5710*/  UMOV UR9, UR17 ;  /* 0x0000001100097c82 */ /* 0x000fe20008000000 */
[----:B------:R-:W-:Y:S01]  /*5720*/  IMAD.U32 R5, RZ, RZ, UR4 ;  /* 0x00000004ff057e24 */ /* 0x000fe2000f8e00ff */
[----:B------:R-:W-:Y:S01]  /*5730*/  @!P1 R2UR UR4, R4 ;  /* 0x00000000040492ca */ /* 0x000fe200000e0000 */
[----:B------:R-:W-:Y:S01]  /*5740*/  UIADD3 UR30, UPT, UPT, UR13, UR24, URZ ;  /* 0x000000180d1e7290 */ /* 0x000fe2000fffe0ff */
[----:B------:R-:W-:Y:S01]  /*5750*/  LOP3.LUT R9, R9, R0, RZ, 0x3c, !PT ;  /* 0x0000000009097212 */ /* 0x000fe200078e3cff */
[----:B------:R-:W-:Y:S01]  /*5760*/  UMOV UR36, UR29 ;  /* 0x0000001d00247c82 */ /* 0x000fe20008000000 */
[----:B------:R-:W-:Y:S02]  /*5770*/  @!P1 R2UR UR5, R5 ;  /* 0x00000000050592ca */ /* 0x000fe400000e0000 */
[----:B------:R-:W-:Y:S11]  /*5780*/  SEL R10, R10, RZ, P0 ;  /* 0x000000ff0a0a7207 */ /* 0x000ff60000000000 */
[----:B------:R2:W-:Y:S01]  /*5790*/  @!UP0 UTMALDG.3D [UR16], [UR4], desc[UR6] ;  /* 0x00000610040085b4 */ /* 0x0005e20008011000 */
[----:B------:R-:W-:Y:S05]  /*57a0*/  VOTEU.ALL UP0, P1 ;  /* 0x0000000000ff7886 */ /* 0x000fea0000800000 */
[----:B------:R2:W-:Y:S01]  /*57b0*/  @!UP0 UTMALDG.3D [UR8], [UR4], desc[UR6] ;  /* 0x00000608040085b4 */ /* 0x0005e20008011000 */
[----:B------:R2:W-:Y:S01]  /*57c0*/  @!P1 SYNCS.ARRIVE.TRANS64.RED.A0TR RZ, [UR21+0x78], R3 ;  /* 0x00007803ffff99a7 */ /* 0x0005e20008300415 */
[----:B------:R-:W-:Y:S01]  /*57d0*/  SYNCS.ARRIVE.TRANS64.RED.A1T0 RZ, [UR52], RZ ;  /* 0x000000ffffff79a7 */ /* 0x000fe20008100434 */
[----:B------:R-:W-:Y:S05]  /*57e0*/  BRA.U UP2, `(.L_x_98) ;  /* 0xffffffed02e47547 */ /* 0x000fea000b83ffff */
[----:B------:R-:W-:-:S04]  /*57f0*/  SHF.L.U32 R2, R11, 0x1f, RZ ;  /* 0x0000001f0b027819 */ /* 0x000fc800000006ff */
[----:B------:R-:W3:Y:S02]  /*5800*/  SYNCS.PHASECHK.TRANS64.TRYWAIT P0, [UR21+0x80], R2 ;  /* 0x00008002ff0075a7 */ /* 0x000ee40008001115 */
[----:B---3--:R-:W-:Y:S05]  /*5810*/  @!P0 BRA `(.L_x_99) ;  /* 0x0000004000948947 */ /* 0x008fea0003800000 */
.L_x_196:
[----:B------:R-:W4:Y:S02]  /*5820*/  SYNCS.PHASECHK.TRANS64.TRYWAIT P0, [UR21+0x88], R2 ;  /* 0x00008802ff0075a7 */ /* 0x000f240008001115 */
[----:B----4-:R-:W-:Y:S05]  /*5830*/  @!P0 BRA `(.L_x_100) ;  /* 0x0000004000a48947 */ /* 0x010fea0003800000 */
.L_x_198:
[----:B------:R-:W4:Y:S02]  /*5840*/  SYNCS.PHASECHK.TRANS64.TRYWAIT P0, [UR21+0x90], R2 ;  /* 0x00009002ff0075a7 */ /* 0x000f240008001115 */
[----:B----4-:R-:W-:Y:S05]  /*5850*/  @!P0 BRA `(.L_x_101) ;  /* 0x0000004000b48947 */ /* 0x010fea0003800000 */
.L_x_200:
[----:B---3--:R-:W-:-:S07]  /*5860*/  MOV R0, UR21 ;  /* 0x0000001500007c02 */ /* 0x008fce0008000f00 */
.L_x_102:
[----:B---3--:R-:W-:-:S04]  /*5870*/  SHF.L.U32 R2, R11, 0x1f, RZ ;  /* 0x0000001f0b027819 */ /* 0x008fc800000006ff */
[----:B------:R3:W4:Y:S03]  /*5880*/  SYNCS.PHASECHK.TRANS64.TRYWAIT P0, [R0+URZ+0x98], R2 ;  /* 0x00009802000075a7 */ /* 0x00072600080011ff */
[----:B----4-:R-:W-:Y:S05]  /*5890*/  @!P0 NANOSLEEP.SYNCS 0x989680 ;  /* 0x009896800000895d */ /* 0x010fea0003900000 */
[----:B------:R-:W4:Y:S02]  /*58a0*/  @!P0 SYNCS.PHASECHK.TRANS64 P0, [R0+URZ+0x98], R2 ;  /* 0x00009802000085a7 */ /* 0x000f2400080010ff */
[----:B-12-4-:R-:W-:Y:S05]  /*58b0*/  @P0 EXIT ;  /* 0x000000000000094d */ /* 0x016fea0003800000 */
[----:B------:R-:W-:Y:S05]  /*58c0*/  BRA `(.L_x_102) ;  /* 0xfffffffc00e87947 */ /* 0x000fea000383ffff */
.L_x_87:
[----:B------:R-:W-:-:S06]  /*58d0*/  UISETP.GE.AND UP0, UPT, UR18, 0x4, UPT ;  /* 0x000000041200788c */ /* 0x000fcc000bf06270 */
[----:B------:R-:W-:-:S13]  /*58e0*/  PLOP3.LUT P0, PT, PT, PT, UP0, 0x80, 0x8 ;  /* 0x000000000008781c */ /* 0x000fda0003f0f008 */
[----:B-1----:R-:W-:Y:S05]  /*58f0*/  @!P0 EXIT ;  /* 0x000000000000894d */ /* 0x002fea0003800000 */
[----:B------:R-:W-:Y:S01]  /*5900*/  BAR.SYNC.DEFER_BLOCKING 0x6, 0xa0 ;  /* 0x0182800000007b1d */ /* 0x000fe20000010000 */
[C---:B------:R-:W-:Y:S01]  /*5910*/  IMAD.SHL.U32 R45, R60.reuse, 0x10, RZ ;  /* 0x000000103c2d7824 */ /* 0x040fe200078e00ff */
[C---:B------:R-:W-:Y:S01]  /*5920*/  SHF.L.U32 R3, R47.reuse, 0x15, RZ ;  /* 0x000000152f037819 */ /* 0x040fe200000006ff */
[C---:B------:R-:W-:Y:S02]  /*5930*/  IMAD.U32 R23, R60.reuse, 0x10000, RZ ;  /* 0x000100003c177824 */ /* 0x040fe400078e00ff */
[----:B------:R-:W-:Y:S02]  /*5940*/  HFMA2 R59, -RZ, RZ, 0, 5.9604644775390625e-08 ;  /* 0x00000001ff3b7431 */ /* 0x000fe400000001ff */
[----:B------:R-:W-:Y:S01]  /*5950*/  IMAD.SHL.U32 R2, R60, 0x2, RZ ;  /* 0x000000023c027824 */ /* 0x000fe200078e00ff */
[----:B------:R-:W-:Y:S01]  /*5960*/  UMOV UR43, 0x400 ;  /* 0x00000400002b7882 */ /* 0x000fe20000000000 */
[----:B------:R-:W1:Y:S01]  /*5970*/  LDCU.64 UR4, c[0x0][0x890] ;  /* 0x00011200ff0477ac */ /* 0x000e620008000a00 */
[----:B------:R-:W2:Y:S01]  /*5980*/  LDC.64 R42, c[0x0][0x8b0] ;  /* 0x00022c00ff2a7b82 */ /* 0x000ea20000000a00 */
[----:B------:R-:W-:Y:S01]  /*5990*/  IMAD.SHL.U32 R6, R47, 0x200, RZ ;  /* 0x000002002f067824 */ /* 0x000fe200078e00ff */
[C---:B------:R-:W-:Y:S01]  /*59a0*/  LOP3.LUT R7, R45.reuse, 0x40, RZ, 0xc0, !PT ;  /* 0x000000402d077812 */ /* 0x040fe200078ec0ff */
[----:B------:R-:W-:Y:S01]  /*59b0*/  ULEA UR43, UR47, UR43, 0x18 ;  /* 0x0000002b2f2b7291 */ /* 0x000fe2000f8ec0ff */
[----:B------:R-:W-:Y:S01]  /*59c0*/  LOP3.LUT R44, R45, 0x5b0, RZ, 0xc0, !PT ;  /* 0x000005b02d2c7812 */ /* 0x000fe200078ec0ff */
[----:B------:R-:W-:Y:S01]  /*59d0*/  IMAD.MOV.U32 R22, RZ, RZ, RZ ;  /* 0x000000ffff167224 */ /* 0x000fe200078e00ff */
[----:B------:R-:W-:Y:S01]  /*59e0*/  LOP3.LUT R3, R3, 0x200000, RZ, 0xc0, !PT ;  /* 0x0020000003037812 */ /* 0x000fe200078ec0ff */
[----:B------:R-:W-:Y:S01]  /*59f0*/  IMAD.MOV.U32 R58, RZ, RZ, RZ ;  /* 0x000000ffff3a7224 */ /* 0x000fe200078e00ff */
[----:B------:R-:W3:Y:S01]  /*5a00*/  LDC.64 R40, c[0x0][0x8a8] ;  /* 0x00022a00ff287b82 */ /* 0x000ee20000000a00 */
[----:B------:R-:W-:Y:S01]  /*5a10*/  LOP3.LUT R2, R7, 0x8, R2, 0xf8, !PT ;  /* 0x0000000807027812 */ /* 0x000fe200078ef802 */
[----:B------:R-:W-:Y:S01]  /*5a20*/  IMAD.MOV.U32 R55, RZ, RZ, RZ ;  /* 0x000000ffff377224 */ /* 0x000fe200078e00ff */
[----:B------:R-:W-:Y:S01]  /*5a30*/  LOP3.LUT R44, R44, 0x200, R6, 0xf8, !PT ;  /* 0x000002002c2c7812 */ /* 0x000fe200078ef806 */
[----:B------:R-:W4:Y:S01]  /*5a40*/  LDCU UR60, c[0x0][0x370] ;  /* 0x00006e00ff3c77ac */ /* 0x000f220008000800 */
[----:B------:R-:W-:-:S02]  /*5a50*/  LOP3.LUT R23, R3, 0x400000, R23, 0xf8, !PT ;  /* 0x0040000003177812 */ /* 0x000fc400078ef817 */
[----:B------:R-:W-:Y:S01]  /*5a60*/  LOP3.LUT P0, RZ, R45, 0x40, RZ, 0xc0, !PT ;  /* 0x000000402dff7812 */ /* 0x000fe2000780c0ff */
[----:B------:R-:W4:Y:S01]  /*5a70*/  LDS R0, [UR43+0x160] ;  /* 0x0001602bff007984 */ /* 0x000f220008000800 */
[----:B-1----:R-:W-:Y:S01]  /*5a80*/  IMAD.U32 R49, RZ, RZ, UR4 ;  /* 0x00000004ff317e24 */ /* 0x002fe2000f8e00ff */
[----:B------:R-:W-:Y:S01]  /*5a90*/  UIADD3 UR4, UPT, UPT, UR43, 0x200, URZ ;  /* 0x000002002b047890 */ /* 0x000fe2000fffe0ff */
[----:B------:R-:W-:Y:S01]  /*5aa0*/  LOP3.LUT R44, R44, R2, RZ, 0xfc, !PT ;  /* 0x000000022c2c7212 */ /* 0x000fe200078efcff */
[----:B------:R-:W-:Y:S01]  /*5ab0*/  IMAD.U32 R48, RZ, RZ, UR5 ;  /* 0x00000005ff307e24 */ /* 0x000fe2000f8e00ff */
[----:B------:R-:W-:Y:S01]  /*5ac0*/  P2R R2, PR, RZ, 0x1 ;  /* 0x00000001ff027803 */ /* 0x000fe20000000000 */
[----:B------:R-:W1:Y:S01]  /*5ad0*/  LDCU UR42, c[0x0][0xb0c] ;  /* 0x00016180ff2a77ac */ /* 0x000e620008000800 */
[----:B------:R-:W-:Y:S01]  /*5ae0*/  LOP3.LUT R60, R60, 0x60, RZ, 0xc0, !PT ;  /* 0x000000603c3c7812 */ /* 0x000fe200078ec0ff */
[----:B------:R-:W-:Y:S01]  /*5af0*/  IMAD.U32 R52, RZ, RZ, UR4 ;  /* 0x00000004ff347e24 */ /* 0x000fe2000f8e00ff */
[----:B------:R-:W-:Y:S01]  /*5b00*/  MOV R57, RZ ;  /* 0x000000ff00397202 */ /* 0x000fe20000000f00 */
[----:B------:R-:W1:Y:S01]  /*5b10*/  LDCU UR39, c[0x0][0xb30] ;  /* 0x00016600ff2777ac */ /* 0x000e620008000800 */
[----:B------:R-:W1:Y:S01]  /*5b20*/  LDCU.64 UR54, c[0x0][0x888] ;  /* 0x00011100ff3677ac */ /* 0x000e620008000a00 */
[----:B------:R-:W1:Y:S01]  /*5b30*/  LDCU.64 UR40, c[0x0][0xb28] ;  /* 0x00016500ff2877ac */ /* 0x000e620008000a00 */
[----:B------:R-:W1:Y:S01]  /*5b40*/  LDCU.128 UR56, c[0x0][0xb10] ;  /* 0x00016200ff3877ac */ /* 0x000e620008000c00 */
[----:B------:R-:W1:Y:S01]  /*5b50*/  LDCU UR53, c[0x0][0x374] ;  /* 0x00006e80ff3577ac */ /* 0x000e620008000800 */
[----:B------:R-:W-:Y:S01]  /*5b60*/  UMOV UR52, URZ ;  /* 0x000000ff00347c82 */ /* 0x000fe20008000000 */
[----:B------:R-:W-:Y:S01]  /*5b70*/  UMOV UR46, URZ ;  /* 0x000000ff002e7c82 */ /* 0x000fe20008000000 */
[----:B-1234-:R-:W-:-:S07]  /*5b80*/  IMAD.IADD R23, R0, 0x1, R23 ;  /* 0x0000000100177824 */ /* 0x01efce00078e0217 */
.L_x_146:
[----:B------:R-:W-:Y:S02]  /*5b90*/  LEA R3, R55, UR43, 0x3 ;  /* 0x0000002b37037c11 */ /* 0x000fe4000f8e18ff */
[----:B------:R-:W-:Y:S02]  /*5ba0*/  SHF.L.U32 R0, R57, 0x1f, RZ ;  /* 0x0000001f39007819 */ /* 0x000fe400000006ff */
[----:B-1----:R-:W-:Y:S02]  /*5bb0*/  LEA R4, R55, UR43, 0x4 ;  /* 0x0000002b37047c11 */ /* 0x002fe4000f8e20ff */
[----:B------:R-:W1:Y:S02]  /*5bc0*/  SYNCS.PHASECHK.TRANS64.TRYWAIT P0, [R3+URZ+0xb0], R0 ;  /* 0x0000b000030075a7 */ /* 0x000e6400080011ff */
[----:B-1----:R-:W-:Y:S05]  /*5bd0*/  @!P0 BRA `(.L_x_103) ;  /* 0x0000003c00ec8947 */ /* 0x002fea0003800000 */
.L_x_201:
        /* <DEDUP_REMOVED lines=8> */
[----:B--2---:R-:W-:Y:S11]  /*5c60*/  LOP3.LUT P0, RZ, R6, 0x1, RZ, 0xc0, !PT ;  /* 0x0000000106ff7812 */ /* 0x004ff6000780c0ff */
[----:B------:R-:W-:Y:S02]  /*5c70*/  @!UPT UIADD3 URZ, UPT, UPT, URZ, URZ, URZ ;  /* 0x000000fffffff290 */ /* 0x000fe4000fffe0ff */
[----:B---3--:R-:W-:Y:S01]  /*5c80*/  VOTEU.ANY UP1, P0 ;  /* 0x0000000000ff7886 */ /* 0x008fe20000020100 */
[----:B------:R-:W-:Y:S01]  /*5c90*/  PLOP3.LUT P0, PT, PT, PT, UP1, 0x80, 0x8 ;  /* 0x000000000008781c */ /* 0x000fe20003f0f018 */
[----:B------:R-:W-:Y:S11]  /*5ca0*/  UP2UR UR62, UPR, URZ, 0x2 ;  /* 0x00000002ff3e7883 */ /* 0x000ff60008000000 */
[----:B------:R-:W-:Y:S01]  /*5cb0*/  @!UPT UIADD3 URZ, UPT, UPT, URZ, URZ, URZ ;  /* 0x000000fffffff290 */ /* 0x000fe2000fffe0ff */
[----:B-1----:R-:W-:Y:S02]  /*5cc0*/  @P0 SHF.R.U32.HI R0, RZ, 0x10, R5 ;  /* 0x00000010ff000819 */ /* 0x002fe40000011605 */
        /* <DEDUP_REMOVED lines=12> */
[----:B------:R-:W2:Y:S01]  /*5d90*/  LDCU UR12, c[0x0][0xb20] ;  /* 0x00016400ff0c77ac */ /* 0x000ea20008000800 */
[----:B------:R-:W-:Y:S02]  /*5da0*/  UIMAD.WIDE.U32 UR4, UR53, UR59, URZ ;  /* 0x0000003b350472a5 */ /* 0x000fe4000f8e00ff */
[----:B------:R-:W-:Y:S02]  /*5db0*/  UIMAD.WIDE.U32 UR6, UR60, UR56, URZ ;  /* 0x000000383c0672a5 */ /* 0x000fe4000f8e00ff */
[----:B------:R-:W-:Y:S02]  /*5dc0*/  UISETP.NE.AND UP0, UPT, UR58, 0x1, UPT ;  /* 0x000000013a00788c */ /* 0x000fe4000bf05270 */
[----:B------:R-:W-:Y:S02]  /*5dd0*/  UIMAD.WIDE.U32 UR8, UR37, UR59, URZ ;  /* 0x0000003b250872a5 */ /* 0x000fe4000f8e00ff */
[----:B------:R-:W-:Y:S02]  /*5de0*/  UIMAD.WIDE.U32 UR10, UR38, UR56, URZ ;  /* 0x00000038260a72a5 */ /* 0x000fe4000f8e00ff */
[----:B------:R-:W-:Y:S02]  /*5df0*/  UISETP.NE.AND UP1, UPT, UR42, 0x1, UPT ;  /* 0x000000012a00788c */ /* 0x000fe4000bf25270 */
[----:B------:R-:W-:Y:S01]  /*5e00*/  UISETP.NE.AND UP2, UPT, UR45, 0x1, UPT ;  /* 0x000000012d00788c */ /* 0x000fe2000bf45270 */
[----:B------:R-:W-:Y:S02]  /*5e10*/  UMOV UR4, UR5 ;  /* 0x0000000500047c82 */ /* 0x000fe40008000000 */
[----:B--2---:R-:W-:Y:S03]  /*5e20*/  USHF.R.U32.HI UR5, URZ, UR12, UR4 ;  /* 0x0000000cff057299 */ /* 0x004fe60008011604 */
[----:B------:R-:W-:Y:S02]  /*5e30*/  UMOV UR4, UR7 ;  /* 0x0000000700047c82 */ /* 0x000fe40008000000 */
[----:B------:R-:W-:Y:S02]  /*5e40*/  USHF.R.U32.HI UR7, URZ, UR57, UR4 ;  /* 0x00000039ff077299 */ /* 0x000fe40008011604 */
[----:B------:R-:W-:Y:S02]  /*5e50*/  USEL UR4, UR53, UR5, !UP0 ;  /* 0x0000000535047287 */ /* 0x000fe4000c000000 */
[----:B------:R-:W-:Y:S01]  /*5e60*/  USEL UR7, UR60, UR7, !UP1 ;  /* 0x000000073c077287 */ /* 0x000fe2000c800000 */
[----:B------:R-:W-:Y:S01]  /*5e70*/  UMOV UR5, UR9 ;  /* 0x0000000900057c82 */ /* 0x000fe20008000000 */
[----:B------:R-:W-:Y:S02]  /*5e80*/  UIMAD.WIDE.U32 UR8, UR4, UR40, URZ ;  /* 0x00000028040872a5 */ /* 0x000fe4000f8e00ff */
[----:B------:R-:W-:Y:S03]  /*5e90*/  USHF.R.U32.HI UR6, URZ, UR12, UR5 ;  /* 0x0000000cff067299 */ /* 0x000fe60008011605 */
[----:B------:R-:W-:Y:S01]  /*5ea0*/  UMOV UR5, UR11 ;  /* 0x0000000b00057c82 */ /* 0x000fe20008000000 */
[----:B------:R-:W-:Y:S02]  /*5eb0*/  UIMAD.WIDE.U32 UR10, UR7, UR40, URZ ;  /* 0x00000028070a72a5 */ /* 0x000fe4000f8e00ff */
[----:B------:R-:W-:Y:S02]  /*5ec0*/  USHF.R.U32.HI UR12, URZ, UR57, UR5 ;  /* 0x00000039ff0c7299 */ /* 0x000fe40008011605 */
[----:B------:R-:W-:Y:S01]  /*5ed0*/  USEL UR6, UR37, UR6, !UP0 ;  /* 0x0000000625067287 */ /* 0x000fe2000c000000 */
[----:B------:R-:W-:Y:S02]  /*5ee0*/  UMOV UR5, UR9 ;  /* 0x0000000900057c82 */ /* 0x000fe40008000000 */
[----:B------:R-:W-:Y:S01]  /*5ef0*/  UMOV UR10, UR11 ;  /* 0x0000000b000a7c82 */ /* 0x000fe20008000000 */
[----:B------:R-:W-:Y:S02]  /*5f00*/  @UP2 USHF.R.U32.HI UR4, URZ, UR41, UR5 ;  /* 0x00000029ff042299 */ /* 0x000fe40008011605 */
[----:B------:R-:W-:Y:S02]  /*5f10*/  @UP2 USHF.R.U32.HI UR7, URZ, UR41, UR10 ;  /* 0x00000029ff072299 */ /* 0x000fe4000801160a */
[----:B------:R-:W-:Y:S02]  /*5f20*/  UIMAD UR4, UR45, UR4, URZ ;  /* 0x000000042d0472a4 */ /* 0x000fe4000f8e02ff */
[----:B------:R-:W-:Y:S02]  /*5f30*/  UIMAD.WIDE.U32 UR10, UR6, UR40, URZ ;  /* 0x00000028060a72a5 */ /* 0x000fe4000f8e00ff */
[----:B------:R-:W-:Y:S02]  /*5f40*/  USEL UR5, UR38, UR12, !UP1 ;  /* 0x0000000c26057287 */ /* 0x000fe4000c800000 */
[----:B------:R-:W-:Y:S02]  /*5f50*/  UIMAD UR8, UR45, UR7, URZ ;  /* 0x000000072d0872a4 */ /* 0x000fe4000f8e02ff */
[----:B------:R-:W-:Y:S03]  /*5f60*/  UISETP.GE.AND UP0, UPT, UR6, UR4, UPT ;  /* 0x000000040600728c */ /* 0x000fe6000bf06270 */
[----:B------:R-:W-:Y:S01]  /*5f70*/  UMOV UR4, UR11 ;  /* 0x0000000b00047c82 */ /* 0x000fe20008000000 */
[----:B------:R-:W-:Y:S02]  /*5f80*/  UISETP.GE.OR UP0, UPT, UR5, UR8, UP0 ;  /* 0x000000080500728c */ /* 0x000fe40008706670 */
[----:B------:R-:W-:Y:S02]  /*5f90*/  USHF.R.U32.HI UR4, URZ, UR41, UR4 ;  /* 0x00000029ff047299 */ /* 0x000fe40008011604 */
[----:B------:R-:W-:Y:S02]  /*5fa0*/  UIMAD.WIDE.U32 UR8, UR5, UR40, URZ ;  /* 0x00000028050872a5 */ /* 0x000fe4000f8e00ff */
[----:B------:R-:W-:Y:S02]  /*5fb0*/  USEL UR11, UR6, UR4, !UP2 ;  /* 0x00000004060b7287 */ /* 0x000fe4000d000000 */
[----:B------:R-:W-:Y:S02]  /*5fc0*/  UIADD3 UR8, UPT, UPT, -UR5, URZ, URZ ;  /* 0x000000ff05087290 */ /* 0x000fe4000fffe1ff */
[----:B------:R-:W-:Y:S01]  /*5fd0*/  UIADD3 UR10, UPT, UPT, -UR11, URZ, URZ ;  /* 0x000000ff0b0a7290 */ /* 0x000fe2000fffe1ff */
[----:B------:R-:W-:Y:S01]  /*5fe0*/  @!UP0 UMOV UR4, UR9 ;  /* 0x0000000900048c82 */ /* 0x000fe20008000000 */
[----:B------:R-:W-:Y:S02]  /*5ff0*/  UIADD3 UR9, UPT, UPT, -UR6, URZ, URZ ;  /* 0x000000ff06097290 */ /* 0x000fe4000fffe1ff */
[----:B------:R-:W-:Y:S02]  /*6000*/  @!UP0 USHF.R.U32.HI UR4, URZ, UR41, UR4 ;  /* 0x00000029ff048299 */ /* 0x000fe40008011604 */
[----:B------:R-:W-:Y:S02]  /*6010*/  UIMAD UR10, UR45, UR10, UR6 ;  /* 0x0000000a2d0a72a4 */ /* 0x000fe4000f8e0206 */
[----:B------:R-:W-:Y:S04]  /*6020*/  @!UP0 USEL UR4, UR5, UR4, !UP2 ;  /* 0x0000000405048287 */ /* 0x000fe8000d000000 */
[----:B------:R-:W-:Y:S02]  /*6030*/  @!UP0 UIMAD UR10, UR7, UR10, UR4 ;  /* 0x0000000a070a82a4 */ /* 0x000fe4000f8e0204 */
[----:B------:R-:W-:Y:S02]  /*6040*/  @!UP0 UIADD3 UR11, UPT, UPT, UR11, -UR4, URZ ;  /* 0x800000040b0b8290 */ /* 0x000fe4000fffe0ff */
[----:B------:R-:W-:Y:S02]  /*6050*/  UIMAD UR7, UR42, UR8, UR38 ;  /* 0x000000082a0772a4 */ /* 0x000fe4000f8e0226 */
[----:B------:R-:W-:Y:S02]  /*6060*/  @!UP0 UIMAD UR6, UR11, UR45, UR5 ;  /* 0x0000002d0b0682a4 */ /* 0x000fe4000f8e0205 */
[----:B------:R-:W-:Y:S01]  /*6070*/  UIMAD UR4, UR58, UR9, UR37 ;  /* 0x000000093a0472a4 */ /* 0x000fe2000f8e0225 */
[----:B------:R-:W-:Y:S02]  /*6080*/  @!UP0 UMOV UR5, UR10 ;  /* 0x0000000a00058c82 */ /* 0x000fe40008000000 */
[----:B------:R-:W-:Y:S02]  /*6090*/  UIMAD UR38, UR5, UR42, UR7 ;  /* 0x0000002a052672a4 */ /* 0x000fe4000f8e0207 */
[----:B------:R-:W-:Y:S11]  /*60a0*/  UIMAD UR37, UR6, UR58, UR4 ;  /* 0x0000003a062572a4 */ /* 0x000ff6000f8e0204 */
[----:B------:R-:W-:Y:S01]  /*60b0*/  @!UPT UIADD3 URZ, UPT, UPT, URZ, URZ, URZ ;  /* 0x000000fffffff290 */ /* 0x000fe2000fffe0ff */
.L_x_104:
[----:B------:R-:W-:Y:S01]  /*60c0*/  UISETP.NE.AND UP0, UPT, UR39, 0x1, UPT ;  /* 0x000000012700788c */ /* 0x000fe2000bf05270 */
[----:B------:R-:W-:Y:S01]  /*60d0*/  LOP3.LUT P0, RZ, R52, 0x90, RZ, 0xc0, !PT ;  /* 0x0000009034ff7812 */ /* 0x000fe2000780c0ff */
[----:B------:R-:W-:Y:S01]  /*60e0*/  USHF.L.U32 UR50, UR31, 0x6, URZ ;  /* 0x000000061f327899 */ /* 0x000fe200080006ff */
[----:B------:R-:W-:Y:S01]  /*60f0*/  BSSY.RECONVERGENT B6, `(.L_x_105) ;  /* 0x0000034000067945 */ /* 0x000fe20003800200 */
[----:B------:R-:W-:Y:S01]  /*6100*/  USHF.L.U32 UR49, UR30, 0x7, URZ ;  /* 0x000000071e317899 */ /* 0x000fe200080006ff */
[----:B------:R-:W-:Y:S06]  /*6110*/  IADD3 R55, PT, PT, R55, 0x1, RZ ;  /* 0x0000000137377810 */ /* 0x000fec0007ffe0ff */
[----:B------:R-:W2:Y:S01]  /*6120*/  @!UP0 LDCU.128 UR12, c[0x0][0xb10] ;  /* 0x00016200ff0c87ac */ /* 0x000ea20008000c00 */
[----:B------:R-:W3:Y:S01]  /*6130*/  @!UP0 LDCU UR5, c[0x0][0xb0c] ;  /* 0x00016180ff0587ac */ /* 0x000ee20008000800 */
[----:B------:R-:W4:Y:S01]  /*6140*/  @!UP0 LDCU UR10, c[0x0][0xb20] ;  /* 0x00016400ff0a87ac */ /* 0x000f220008000800 */
[----:B--2---:R-:W-:Y:S02]  /*6150*/  UIMAD.WIDE.U32 UR8, UR38, UR12, URZ ;  /* 0x0000000c260872a5 */ /* 0x004fe4000f8e00ff */
[----:B------:R-:W-:Y:S02]  /*6160*/  UIMAD.WIDE.U32 UR6, UR37, UR15, URZ ;  /* 0x0000000f250672a5 */ /* 0x000fe4000f8e00ff */
[----:B------:R-:W-:Y:S03]  /*6170*/  @!UP0 UISETP.NE.AND UP1, UPT, UR14, 0x1, UPT ;  /* 0x000000010e00888c */ /* 0x000fe6000bf25270 */
[----:B------:R-:W-:Y:S01]  /*6180*/  @!UP0 UMOV UR4, UR9 ;  /* 0x0000000900048c82 */ /* 0x000fe20008000000 */
[----:B---3--:R-:W-:Y:S02]  /*6190*/  @!UP0 UISETP.NE.AND UP2, UPT, UR5, 0x1, UPT ;  /* 0x000000010500888c */ /* 0x008fe4000bf45270 */
[----:B------:R-:W-:Y:S01]  /*61a0*/  @!UP0 USHF.R.U32.HI UR4, URZ, UR13, UR4 ;  /* 0x0000000dff048299 */ /* 0x000fe20008011604 */
[----:B------:R-:W-:Y:S02]  /*61b0*/  @!UP0 UMOV UR6, UR7 ;  /* 0x0000000700068c82 */ /* 0x000fe40008000000 */
[----:B----4-:R-:W-:Y:S02]  /*61c0*/  @!UP0 USHF.R.U32.HI UR6, URZ, UR10, UR6 ;  /* 0x0000000aff068299 */ /* 0x010fe40008011606 */
[----:B------:R-:W-:Y:S02]  /*61d0*/  @!UP0 USEL UR7, UR38, UR4, !UP2 ;  /* 0x0000000426078287 */ /* 0x000fe4000d000000 */
[----:B------:R-:W-:Y:S04]  /*61e0*/  @!UP0 USEL UR6, UR37, UR6, !UP1 ;  /* 0x0000000625068287 */ /* 0x000fe8000c800000 */
[----:B------:R-:W-:Y:S02]  /*61f0*/  @!UP0 UIADD3 UR4, UPT, UPT, -UR7, UR6, URZ ;  /* 0x0000000607048290 */ /* 0x000fe4000fffe1ff */
[----:B------:R-:W-:Y:S02]  /*6200*/  @!UP0 UIADD3 UR6, UPT, UPT, UR7, -UR6, URZ ;  /* 0x8000000607068290 */ /* 0x000fe4000fffe0ff */
[----:B------:R-:W-:Y:S02]  /*6210*/  @!UP0 UIMAD UR38, UR4, UR5, UR38 ;  /* 0x00000005042682a4 */ /* 0x000fe4000f8e0226 */
[----:B------:R-:W-:Y:S01]  /*6220*/  @!UP0 UIMAD UR37, UR6, UR14, UR37 ;  /* 0x0000000e062582a4 */ /* 0x000fe2000f8e0225 */
[----:B------:R-:W-:Y:S11]  /*6230*/  @!P0 BRA `(.L_x_106) ;  /* 0x00000000007c8947 */ /* 0x000ff60003800000 */
[----:B------:R-:W2:Y:S01]  /*6240*/  LDCU.64 UR8, c[0x4][0x80] ;  /* 0x01001000ff0877ac */ /* 0x000ea20008000a00 */
[----:B------:R-:W-:Y:S01]  /*6250*/  MOV R2, 0x0 ;  /* 0x0000000000027802 */ /* 0x000fe20000000f00 */
[----:B------:R-:W-:Y:S02]  /*6260*/  HFMA2 R12, -RZ, RZ, 0, 5.9604644775390625e-08 ;  /* 0x00000001ff0c7431 */ /* 0x000fe400000001ff */
[----:B------:R-:W-:Y:S01]  /*6270*/  IMAD.MOV.U32 R8, RZ, RZ, 0x70 ;  /* 0x00000070ff087424 */ /* 0x000fe200078e00ff */
[----:B------:R3:W4:Y:S01]  /*6280*/  LDC.64 R14, c[0x4][R2] ;  /* 0x01000000020e7b82 */ /* 0x0007220000000a00 */
[----:B------:R-:W1:Y:S01]  /*6290*/  LDCU.64 UR6, c[0x4][0x88] ;  /* 0x01001100ff0677ac */ /* 0x000e620008000a00 */
[----:B------:R-:W-:Y:S01]  /*62a0*/  IMAD.MOV.U32 R13, RZ, RZ, RZ ;  /* 0x000000ffff0d7224 */ /* 0x000fe200078e00ff */
[----:B------:R-:W1:Y:S01]  /*62b0*/  LDCU.64 UR4, c[0x4][0x8] ;  /* 0x01000100ff0477ac */ /* 0x000e620008000a00 */
[----:B--2---:R-:W-:Y:S01]  /*62c0*/  MOV R5, UR9 ;  /* 0x0000000900057c02 */ /* 0x004fe20008000f00 */
[----:B------:R-:W-:Y:S01]  /*62d0*/  IMAD.U32 R4, RZ, RZ, UR8 ;  /* 0x00000008ff047e24 */ /* 0x000fe2000f8e00ff */
[----:B-1----:R-:W-:Y:S01]  /*62e0*/  MOV R7, UR7 ;  /* 0x0000000700077c02 */ /* 0x002fe20008000f00 */
[----:B------:R-:W-:Y:S01]  /*62f0*/  IMAD.U32 R6, RZ, RZ, UR6 ;  /* 0x00000006ff067e24 */ /* 0x000fe2000f8e00ff */
[----:B------:R-:W-:Y:S01]  /*6300*/  MOV R11, UR5 ;  /* 0x00000005000b7c02 */ /* 0x000fe20008000f00 */
[----:B------:R-:W-:Y:S02]  /*6310*/  IMAD.U32 R10, RZ, RZ, UR4 ;  /* 0x00000004ff0a7e24 */ /* 0x000fe4000f8e00ff */
[----:B------:R-:W-:Y:S07]  /*6320*/  LEPC R20, `(.L_x_107) ;  /* 0x000000001014794e */ /* 0x000fee0000000000 */
[----:B---345:R-:W-:Y:S05]  /*6330*/  CALL.ABS.NOINC R14 ;  /* 0x000000000e007343 */ /* 0x038fea0003c00000 */
.L_x_107:
[----:B------:R-:W1:Y:S01]  /*6340*/  LDCU.64 UR8, c[0x4][0x80] ;  /* 0x01001000ff0877ac */ /* 0x000e620008000a00 */
[----:B------:R-:W2:Y:S01]  /*6350*/  LDC.64 R2, c[0x4][R2] ;  /* 0x0100000002027b82 */ /* 0x000ea20000000a00 */
[----:B------:R-:W-:Y:S02]  /*6360*/  HFMA2 R12, -RZ, RZ, 0, 5.9604644775390625e-08 ;  /* 0x00000001ff0c7431 */ /* 0x000fe400000001ff */
[----:B------:R-:W-:Y:S02]  /*6370*/  IMAD.MOV.U32 R8, RZ, RZ, 0x70 ;  /* 0x00000070ff087424 */ /* 0x000fe400078e00ff */
[----:B------:R-:W-:Y:S01]  /*6380*/  IMAD.MOV.U32 R13, RZ, RZ, RZ ;  /* 0x000000ffff0d7224 */ /* 0x000fe200078e00ff */
[----:B------:R-:W3:Y:S01]  /*6390*/  LDCU.64 UR6, c[0x4][0x88] ;  /* 0x01001100ff0677ac */ /* 0x000ee20008000a00 */
[----:B------:R-:W4:Y:S01]  /*63a0*/  LDCU.64 UR4, c[0x4][0x8] ;  /* 0x01000100ff0477ac */ /* 0x000f220008000a00 */
[----:B-1----:R-:W-:Y:S02]  /*63b0*/  MOV R4, UR8 ;  /* 0x0000000800047c02 */ /* 0x002fe40008000f00 */
[----:B------:R-:W-:Y:S02]  /*63c0*/  MOV R5, UR9 ;  /* 0x0000000900057c02 */ /* 0x000fe40008000f00 */
[----:B---3--:R-:W-:Y:S01]  /*63d0*/  MOV R7, UR7 ;  /* 0x0000000700077c02 */ /* 0x008fe20008000f00 */
[----:B------:R-:W-:Y:S01]  /*63e0*/  IMAD.U32 R6, RZ, RZ, UR6 ;  /* 0x00000006ff067e24 */ /* 0x000fe2000f8e00ff */
[----:B----4-:R-:W-:Y:S01]  /*63f0*/  MOV R11, UR5 ;  /* 0x00000005000b7c02 */ /* 0x010fe20008000f00 */
[----:B------:R-:W-:Y:S02]  /*6400*/  IMAD.U32 R10, RZ, RZ, UR4 ;  /* 0x00000004ff0a7e24 */ /* 0x000fe4000f8e00ff */
[----:B------:R-:W-:Y:S07]  /*6410*/  LEPC R20, `(.L_x_106) ;  /* 0x000000001014794e */ /* 0x000fee0000000000 */
[----:B--2---:R-:W-:Y:S05]  /*6420*/  CALL.ABS.NOINC R2 ;  /* 0x0000000002007343 */ /* 0x004fea0003c00000 */
.L_x_106:
[----:B------:R-:W-:Y:S05]  /*6430*/  BSYNC.RECONVERGENT B6 ;  /* 0x0000000000067941 */ /* 0x000fea0003800200 */
.L_x_105:
[----:B------:R-:W-:Y:S02]  /*6440*/  R2UR UR6, R51 ;  /* 0x00000000330672ca */ /* 0x000fe400000e0000 */
[----:B------:R-:W-:Y:S02]  /*6450*/  R2UR UR5, R49 ;  /* 0x00000000310572ca */ /* 0x000fe400000e0000 */
[----:B------:R-:W-:Y:S02]  /*6460*/  R2UR UR4, R48 ;  /* 0x00000000300472ca */ /* 0x000fe400000e0000 */
[----:B------:R-:W-:Y:S02]  /*6470*/  ISETP.NE.U32.AND P4, PT, R42, RZ, PT ;  /* 0x000000ff2a00720c */ /* 0x000fe40003f85070 */
[----:B------:R-:W-:Y:S02]  /*6480*/  ISETP.NE.U32.AND P2, PT, RZ, UR54, PT ;  /* 0x00000036ff007c0c */ /* 0x000fe4000bf45070 */
[----:B------:R-:W-:Y:S02]  /*6490*/  ISETP.NE.AND.EX P4, PT, R43, RZ, PT, P4 ;  /* 0x000000ff2b00720c */ /* 0x000fe40003f85340 */
[----:B------:R-:W-:Y:S01]  /*64a0*/  ISETP.NE.AND.EX P2, PT, RZ, UR55, PT, P2 ;  /* 0x00000037ff007c0c */ /* 0x000fe2000bf45320 */
[----:B------:R-:W-:Y:S02]  /*64b0*/  UISETP.NE.AND UP2, UPT, UR6, URZ, UPT ;  /* 0x000000ff0600728c */ /* 0x000fe4000bf45270 */
[----:B------:R-:W-:Y:S04]  /*64c0*/  UISETP.NE.U32.AND UP0, UPT, UR5, URZ, UPT ;  /* 0x000000ff0500728c */ /* 0x000fe8000bf05070 */
[----:B------:R-:W-:Y:S01]  /*64d0*/  UISETP.NE.AND.EX UP1, UPT, UR4, URZ, UPT, UP0 ;  /* 0x000000ff0400728c */ /* 0x000fe2000bf25300 */
[----:B------:R-:W-:Y:S01]  /*64e0*/  PLOP3.LUT P1, PT, PT, PT, UP2, 0x80, 0x8 ;  /* 0x000000000008781c */ /* 0x000fe20003f2f028 */
[----:B------:R-:W-:Y:S03]  /*64f0*/  UPLOP3.LUT UP0, UPT, UPT, UPT, UPT, 0x40, 0x4 ;  /* 0x000000000004789c */ /* 0x000fe60003f0e870 */
[----:B------:R-:W-:Y:S06]  /*6500*/  @UP2 UPLOP3.LUT UP0, UPT, UPT, UPT, UP1, 0x80, 0x8 ;  /* 0x000000000008289c */ /* 0x000fec0003f0f010 */
[----:B------:R-:W-:Y:S01]  /*6510*/  PLOP3.LUT P0, PT, PT, PT, UP0, 0x80, 0x8 ;  /* 0x000000000008781c */ /* 0x000fe20003f0f008 */
[----:B------:R-:W-:Y:S01]  /*6520*/  @!UPT UIADD3 URZ, UPT, UPT, URZ, URZ, URZ ;  /* 0x000000fffffff290 */ /* 0x000fe2000fffe0ff */
[----:B------:R-:W-:Y:S11]  /*6530*/  BRA.U !UP1, `(.L_x_108) ;  /* 0x0000000109407547 */ /* 0x000ff6000b800000 */
[----:B------:R-:W-:Y:S01]  /*6540*/  UISETP.NE.U32.AND UP0, UPT, UR54, URZ, UPT ;  /* 0x000000ff3600728c */ /* 0x000fe2000bf05070 */
[----:B------:R-:W-:Y:S01]  /*6550*/  R2UR UR6, R49 ;  /* 0x00000000310672ca */ /* 0x000fe200000e0000 */
[----:B------:R-:W2:Y:S01]  /*6560*/  LDCU.64 UR8, c[0x0][0x358] ;  /* 0x00006b00ff0877ac */ /* 0x000ea20008000a00 */
[----:B------:R-:W-:Y:S02]  /*6570*/  HFMA2 R46, -RZ, RZ, 0, 5.9604644775390625e-08 ;  /* 0x00000001ff2e7431 */ /* 0x000fe400000001ff */
[----:B-1----:R-:W-:Y:S01]  /*6580*/  IMAD.MOV.U32 R0, RZ, RZ, 0x1 ;  /* 0x00000001ff007424 */ /* 0x002fe200078e00ff */
[----:B------:R-:W-:Y:S06]  /*6590*/  UISETP.NE.AND.EX UP0, UPT, UR55, URZ, UPT, UP0 ;  /* 0x000000ff3700728c */ /* 0x000fec000bf05300 */
[----:B------:R-:W-:Y:S05]  /*65a0*/  PLOP3.LUT P3, PT, PT, PT, UP0, 0x80, 0x8 ;  /* 0x000000000008781c */ /* 0x000fea0003f6f008 */
[----:B------:R-:W1:Y:S01]  /*65b0*/  @UP0 LDCU.64 UR4, c[0x0][0x888] ;  /* 0x00011100ff0407ac */ /* 0x000e620008000a00 */
[----:B------:R-:W-:Y:S07]  /*65c0*/  @UP0 UIMAD UR6, UR36, UR6, URZ ;  /* 0x00000006240602a4 */ /* 0x000fee000f8e02ff */
[----:B------:R-:W-:Y:S01]  /*65d0*/  @!P3 PRMT R46, R0, 0x7610, R46 ;  /* 0x00007610002eb816 */ /* 0x000fe2000000002e */
[----:B-1----:R-:W-:Y:S06]  /*65e0*/  @UP0 UIMAD.WIDE UR4, UR6, 0x4, UR4 ;  /* 0x00000004060408a5 */ /* 0x002fec000f8e0204 */
[----:B------:R-:W-:Y:S02]  /*65f0*/  IMAD.U32 R2, RZ, RZ, UR4 ;  /* 0x00000004ff027e24 */ /* 0x000fe4000f8e00ff */
[----:B------:R-:W-:Y:S03]  /*6600*/  IMAD.U32 R3, RZ, RZ, UR5 ;  /* 0x00000005ff037e24 */ /* 0x000fe6000f8e00ff */
[----:B------:R-:W1:Y:S02]  /*6610*/  @!UP0 LDCU UR4, c[0x0][0x880] ;  /* 0x00011000ff0487ac */ /* 0x000e640008000800 */
[----:B--2--5:R2:W5:Y:S02]  /*6620*/  @P3 LDG.E R27, desc[UR8][R2.64] ;  /* 0x00000008021b3981 */ /* 0x024564000c1e1900 */
[----:B-12---:R-:W-:Y:S02]  /*6630*/  @!P3 MOV R27, UR4 ;  /* 0x00000004001bbc02 */ /* 0x006fe40008000f00 */
.L_x_108:
[----:B------:R-:W-:Y:S05]  /*6640*/  @!P4 BRA `(.L_x_109) ;  /* 0x000000000024c947 */ /* 0x000fea0003800000 */
[----:B------:R-:W-:Y:S01]  /*6650*/  ISETP.NE.U32.AND P3, PT, R40, RZ, PT ;  /* 0x000000ff2800720c */ /* 0x000fe20003f65070 */
[----:B------:R-:W2:Y:S03]  /*6660*/  LDCU.64 UR4, c[0x0][0x358] ;  /* 0x00006b00ff0477ac */ /* 0x000ea60008000a00 */
[----:B------:R-:W-:Y:S11]  /*6670*/  ISETP.NE.AND.EX P3, PT, R41, RZ, PT, P3 ;  /* 0x000000ff2900720c */ /* 0x000ff60003f65330 */
[----:B------:R-:W-:Y:S02]  /*6680*/  @!UPT UIADD3 URZ, UPT, UPT, URZ, URZ, URZ ;  /* 0x000000fffffff290 */ /* 0x000fe4000fffe0ff */
[----:B------:R-:W3:Y:S01]  /*6690*/  @P3 LDC.64 R2, c[0x0][0x8a8] ;  /* 0x00022a00ff023b82 */ /* 0x000ee20000000a00 */
[----:B-1----:R-:W-:Y:S04]  /*66a0*/  @P3 IMAD R0, R42, UR36, RZ ;  /* 0x000000242a003c24 */ /* 0x002fe8000f8e02ff */
[----:B---3--:R-:W-:Y:S05]  /*66b0*/  @P3 IMAD.WIDE R2, R0, 0x4, R2 ;  /* 0x0000000400023825 */ /* 0x008fea00078e0202 */
[----:B--2--5:R2:W5:Y:S02]  /*66c0*/  @P3 LDG.E R24, desc[UR4][R2.64] ;  /* 0x0000000402183981 */ /* 0x024564000c1e1900 */
[----:B--2---:R-:W3:Y:S02]  /*66d0*/  @!P3 LDC R24, c[0x0][0x8a0] ;  /* 0x00022800ff18bb82 */ /* 0x004ee40000000800 */
.L_x_109:
[----:B-----5:R-:W-:Y:S01]  /*66e0*/  FSETP.NEU.AND P3, PT, R27, RZ, PT ;  /* 0x000000ff1b00720b */ /* 0x020fe20003f6d000 */
[----:B------:R-:W-:Y:S01]  /*66f0*/  IMAD.SHL.U32 R56, R44, 0x2, RZ ;  /* 0x000000022c387824 */ /* 0x000fe200078e00ff */
[----:B------:R-:W-:Y:S01]  /*6700*/  SEL R3, RZ, 0xffffffff, P2 ;  /* 0xffffffffff037807 */ /* 0x000fe20001000000 */
[----:B------:R-:W-:Y:S01]  /*6710*/  BSSY B1, `(.L_x_110) ;  /* 0x0000034000017945 */ /* 0x000fe20003800000 */
[----:B------:R-:W-:Y:S01]  /*6720*/  @P1 LOP3.LUT P2, RZ, R46, 0xff, RZ, 0xc0, !PT ;  /* 0x000000ff2eff1812 */ /* 0x000fe2000784c0ff */
[----:B------:R-:W-:Y:S01]  /*6730*/  IMAD.MOV.U32 R63, RZ, RZ, 0x1 ;  /* 0x00000001ff3f7424 */ /* 0x000fe200078e00ff */
[----:B-1----:R-:W-:Y:S01]  /*6740*/  @P1 SEL R0, RZ, 0xffffffff, P3 ;  /* 0xffffffffff001807 */ /* 0x002fe20001800000 */
[C---:B------:R-:W-:Y:S01]  /*6750*/  IMAD R25, R22.reuse, 0x40, R23 ;  /* 0x0000004016197824 */ /* 0x040fe200078e0217 */
[----:B------:R-:W-:Y:S01]  /*6760*/  LOP3.LUT R59, R59, 0x1, RZ, 0x3c, !PT ;  /* 0x000000013b3b7812 */ /* 0x000fe200078e3cff */
[----:B------:R-:W-:Y:S01]  /*6770*/  IMAD.MOV.U32 R26, RZ, RZ, RZ ;  /* 0x000000ffff1a7224 */ /* 0x000fe200078e00ff */
[C---:B------:R-:W-:Y:S02]  /*6780*/  @P0 SEL R0, R3.reuse, R0, !P2 ;  /* 0x0000000003000207 */ /* 0x040fe40005000000 */
[----:B------:R-:W-:Y:S02]  /*6790*/  CS2R R38, SRZ ;  /* 0x0000000000267805 */ /* 0x000fe4000001ff00 */
[----:B------:R-:W-:Y:S02]  /*67a0*/  LEA R53, R22, UR43, 0x3 ;  /* 0x0000002b16357c11 */ /* 0x000fe4000f8e18ff */
[----:B------:R-:W-:Y:S02]  /*67b0*/  CS2R R36, SRZ ;  /* 0x0000000000247805 */ /* 0x000fe4000001ff00 */
[----:B------:R-:W-:Y:S02]  /*67c0*/  @P1 LOP3.LUT R0, R0, 0x1, RZ, 0xc0, !PT ;  /* 0x0000000100001812 */ /* 0x000fe400078ec0ff */
[----:B------:R-:W-:Y:S02]  /*67d0*/  CS2R R30, SRZ ;  /* 0x00000000001e7805 */ /* 0x000fe4000001ff00 */
[----:B------:R-:W-:Y:S02]  /*67e0*/  PLOP3.LUT P2, PT, PT, PT, UP1, 0x80, 0x8 ;  /* 0x000000000008781c */ /* 0x000fe40003f4f018 */
[----:B------:R-:W-:Y:S02]  /*67f0*/  CS2R R28, SRZ ;  /* 0x00000000001c7805 */ /* 0x000fe4000001ff00 */
[----:B------:R-:W-:Y:S01]  /*6800*/  ISETP.NE.U32.OR P6, PT, R0, 0x1, !P1 ;  /* 0x000000010000780c */ /* 0x000fe20004fc5470 */
[----:B------:R-:W-:Y:S01]  /*6810*/  VIADD R62, R56, UR43 ;  /* 0x0000002b383e7c36 */ /* 0x000fe20008000000 */
[----:B------:R-:W-:Y:S02]  /*6820*/  LOP3.LUT P4, R54, R46, 0xff, RZ, 0xc0, !PT ;  /* 0x000000ff2e367812 */ /* 0x000fe4000788c0ff */
[----:B------:R-:W-:Y:S02]  /*6830*/  SEL R2, RZ, 0xffffffff, P3 ;  /* 0xffffffffff027807 */ /* 0x000fe40001800000 */
[----:B------:R-:W-:Y:S03]  /*6840*/  P2R R61, PR, RZ, 0x40 ;  /* 0x00000040ff3d7803 */ /* 0x000fe60000000000 */
[----:B------:R-:W-:Y:S04]  /*6850*/  @P2 SEL R2, R3, R2, !P4 ;  /* 0x0000000203022207 */ /* 0x000fe80006000000 */
[----:B------:R-:W-:Y:S02]  /*6860*/  @P6 SHF.L.U32 R0, R59, 0x1f, RZ ;  /* 0x0000001f3b006819 */ /* 0x000fe400000006ff */
[----:B------:R-:W-:Y:S02]  /*6870*/  LOP3.LUT R2, R2, 0x1, RZ, 0xc0, !PT ;  /* 0x0000000102027812 */ /* 0x000fe400078ec0ff */
[----:B------:R1:W2:Y:S02]  /*6880*/  @P6 SYNCS.PHASECHK.TRANS64.TRYWAIT P1, [UR43+0x60], R0 ;  /* 0x00006000ff0065a7 */ /* 0x0002a4000802112b */
[----:B------:R-:W-:Y:S04]  /*6890*/  ISETP.NE.U32.AND P5, PT, R2, 0x1, PT ;  /* 0x000000010200780c */ /* 0x000fe80003fa5070 */
[----:B------:R-:W-:Y:S02]  /*68a0*/  P2R R64, PR, RZ, 0x20 ;  /* 0x00000020ff407803 */ /* 0x000fe40000000000 */
[----:B-1----:R-:W-:Y:S04]  /*68b0*/  SHF.L.U32 R0, R58, 0x1f, RZ ;  /* 0x0000001f3a007819 */ /* 0x002fe800000006ff */
[----:B------:R1:W4:Y:S01]  /*68c0*/  SYNCS.PHASECHK.TRANS64.TRYWAIT P0, [R53+URZ+0xd0], R0 ;  /* 0x0000d000350075a7 */ /* 0x00032200080011ff */
[----:B--2---:R-:W-:Y:S01]  /*68d0*/  @P6 SEL R63, RZ, 0x1, !P1 ;  /* 0x00000001ff3f6807 */ /* 0x004fe20004800000 */
[----:B-1----:R-:W-:Y:S06]  /*68e0*/  @!P6 BRA `(.L_x_111) ;  /* 0x000000000058e947 */ /* 0x002fec0003800000 */
[C---:B------:R-:W-:Y:S01]  /*68f0*/  VIADD R2, R62.reuse, 0x200 ;  /* 0x000002003e027836 */ /* 0x040fe20000000000 */
[----:B------:R-:W-:Y:S01]  /*6900*/  LOP3.LUT P6, RZ, R45, 0x40, RZ, 0xc0, !PT ;  /* 0x000000402dff7812 */ /* 0x000fe200078cc0ff */
[----:B------:R-:W-:Y:S01]  /*6910*/  BSSY B0, `(.L_x_112) ;  /* 0x000000e000007945 */ /* 0x000fe20003800000 */
[----:B------:R-:W-:Y:S01]  /*6920*/  ISETP.NE.AND P2, PT, R63, RZ, PT ;  /* 0x000000ff3f00720c */ /* 0x000fe20003f45270 */
[----:B------:R-:W-:Y:S01]  /*6930*/  @P5 VIADD R4, R62, 0x210 ;  /* 0x000002103e045836 */ /* 0x000fe20000000000 */
[----:B------:R-:W-:Y:S01]  /*6940*/  PLOP3.LUT P1, PT, PT, PT, PT, 0x8, 0x80 ;  /* 0x000000000080781c */ /* 0x000fe20003f2e170 */
[----:B------:R-:W-:Y:S01]  /*6950*/  IMAD.MOV.U32 R39, RZ, RZ, RZ ;  /* 0x000000ffff277224 */ /* 0x000fe200078e00ff */
[----:B------:R-:W-:Y:S02]  /*6960*/  @P5 PLOP3.LUT P1, PT, P6, PT, PT, 0x80, 0x8 ;  /* 0x000000000008581c */ /* 0x000fe4000372f070 */
[----:B------:R-:W-:Y:S02]  /*6970*/  CS2R R36, SRZ ;  /* 0x0000000000247805 */ /* 0x000fe4000001ff00 */
[----:B------:R-:W-:Y:S02]  /*6980*/  CS2R R30, SRZ ;  /* 0x00000000001e7805 */ /* 0x000fe4000001ff00 */
[----:B------:R-:W-:Y:S07]  /*6990*/  CS2R R28, SRZ ;  /* 0x00000000001c7805 */ /* 0x000fee000001ff00 */
[----:B------:R-:W-:Y:S01]  /*69a0*/  @P1 VIADD R4, R2, 0xfffffff0 ;  /* 0xfffffff002041836 */ /* 0x000fe20000000000 */
[----:B------:R-:W-:Y:S06]  /*69b0*/  @P2 BRA `(.L_x_113) ;  /* 0x00000000000c2947 */ /* 0x000fec0003800000 */
[----:B------:R-:W-:Y:S04]  /*69c0*/  SHF.L.U32 R3, R59, 0x1f, RZ ;  /* 0x0000001f3b037819 */ /* 0x000fe800000006ff */
[----:B------:R-:W1:Y:S02]  /*69d0*/  SYNCS.PHASECHK.TRANS64.TRYWAIT P1, [UR43+0x60], R3 ;  /* 0x00006003ff0075a7 */ /* 0x000e64000802112b */
[----:B-1----:R-:W-:Y:S05]  /*69e0*/  @!P1 BRA `(.L_x_114) ;  /* 0x00000030007c9947 */ /* 0x002fea0003800000 */
.L_x_113:
[----:B------:R-:W-:Y:S05]  /*69f0*/  BSYNC B0 ;  /* 0x0000000000007941 */ /* 0x000fea0003800000 */
.L_x_112:
[----:B------:R-:W-:Y:S01]  /*6a00*/  ISETP.NE.AND P1, PT, R64, RZ, PT ;  /* 0x000000ff4000720c */ /* 0x000fe20003f25270 */
[----:B------:R-:W-:Y:S11]  /*6a10*/  HFMA2 R26, -RZ, RZ, 0, 5.9604644775390625e-08 ;  /* 0x00000001ff1a7431 */ /* 0x000ff600000001ff */
[----:B------:R-:W-:Y:S01]  /*6a20*/  @!UPT UIADD3 URZ, UPT, UPT, URZ, URZ, URZ ;  /* 0x000000fffffff290 */ /* 0x000fe2000fffe0ff */
[----:B------:R2:W1:Y:S04]  /*6a30*/  @P1 LDS.128 R36, [R4] ;  /* 0x0000000004241984 */ /* 0x0004680000000c00 */
[----:B------:R2:W1:Y:S02]  /*6a40*/  @P1 LDS.128 R28, [R56+UR43+0x200] ;  /* 0x0002002b381c1984 */ /* 0x0004640008000c00 */
.L_x_111:
[----:B------:R-:W-:Y:S05]  /*6a50*/  BSYNC B1 ;  /* 0x0000000000017941 */ /* 0x000fea0003800000 */
.L_x_110:
[----:B-1----:R-:W-:Y:S04]  /*6a60*/  SHF.R.U32.HI R2, RZ, 0x15, R25 ;  /* 0x00000015ff027819 */ /* 0x002fe80000011619 */
[----:B------:R-:W-:Y:S01]  /*6a70*/  LOP3.LUT P1, RZ, R2, 0x3, R47, 0x48, !PT ;  /* 0x0000000302ff7812 */ /* 0x000fe2000782482f */
[----:B------:R-:W-:Y:S01]  /*6a80*/  @!UPT UIADD3 URZ, UPT, UPT, URZ, URZ, URZ ;  /* 0x000000fffffff290 */ /* 0x000fe2000fffe0ff */
[----:B----4-:R-:W-:Y:S11]  /*6a90*/  @P0 BRA `(.L_x_115) ;  /* 0x0000000000080947 */ /* 0x010ff60003800000 */
[----:B------:R-:W1:Y:S02]  /*6aa0*/  SYNCS.PHASECHK.TRANS64.TRYWAIT P0, [R53+URZ+0xd0], R0 ;  /* 0x0000d000350075a7 */ /* 0x000e6400080011ff */
[----:B-1----:R-:W-:Y:S05]  /*6ab0*/  @!P0 BRA `(.L_x_116) ;  /* 0x0000003000608947 */ /* 0x002fea0003800000 */
.L_x_115:
[----:B------:R-:W-:Y:S05]  /*6ac0*/  @!P1 BRA `(.L_x_117) ;  /* 0x0000000000409947 */ /* 0x000fea0003800000 */
[----:B------:R-:W4:Y:S01]  /*6ad0*/  LDCU.64 UR8, c[0x4][0x70] ;  /* 0x01000e00ff0877ac */ /* 0x000f220008000a00 */
[----:B------:R-:W-:Y:S01]  /*6ae0*/  MOV R3, 0x0 ;  /* 0x0000000000037802 */ /* 0x000fe20000000f00 */
[----:B------:R-:W-:Y:S02]  /*6af0*/  HFMA2 R12, -RZ, RZ, 0, 5.9604644775390625e-08 ;  /* 0x00000001ff0c7431 */ /* 0x000fe400000001ff */
[----:B------:R-:W-:Y:S02]  /*6b00*/  IMAD.MOV.U32 R8, RZ, RZ, 0x192 ;  /* 0x00000192ff087424 */ /* 0x000fe400078e00ff */
[----:B------:R-:W-:Y:S01]  /*6b10*/  IMAD.MOV.U32 R13, RZ, RZ, RZ ;  /* 0x000000ffff0d7224 */ /* 0x000fe200078e00ff */
[----:B------:R-:W5:Y:S01]  /*6b20*/  LDCU.64 UR6, c[0x4][0x78] ;  /* 0x01000f00ff0677ac */ /* 0x000f620008000a00 */
[----:B------:R-:W1:Y:S01]  /*6b30*/  LDC.64 R2, c[0x4][R3] ;  /* 0x0100000003027b82 */ /* 0x000e620000000a00 */
[----:B------:R-:W3:Y:S01]  /*6b40*/  LDCU.64 UR4, c[0x4][0x10] ;  /* 0x01000200ff0477ac */ /* 0x000ee20008000a00 */
[----:B----4-:R-:W-:Y:S01]  /*6b50*/  MOV R5, UR9 ;  /* 0x0000000900057c02 */ /* 0x010fe20008000f00 */
[----:B--2---:R-:W-:Y:S01]  /*6b60*/  IMAD.U32 R4, RZ, RZ, UR8 ;  /* 0x00000008ff047e24 */ /* 0x004fe2000f8e00ff */
[----:B-----5:R-:W-:Y:S01]  /*6b70*/  MOV R7, UR7 ;  /* 0x0000000700077c02 */ /* 0x020fe20008000f00 */
[----:B------:R-:W-:Y:S01]  /*6b80*/  IMAD.U32 R6, RZ, RZ, UR6 ;  /* 0x00000006ff067e24 */ /* 0x000fe2000f8e00ff */
[----:B---3--:R-:W-:Y:S01]  /*6b90*/  MOV R11, UR5 ;  /* 0x00000005000b7c02 */ /* 0x008fe20008000f00 */
[----:B------:R-:W-:Y:S02]  /*6ba0*/  IMAD.U32 R10, RZ, RZ, UR4 ;  /* 0x00000004ff0a7e24 */ /* 0x000fe4000f8e00ff */
[----:B------:R-:W-:Y:S07]  /*6bb0*/  LEPC R20, `(.L_x_117) ;  /* 0x000000001014794e */ /* 0x000fee0000000000 */
[----:B-1----:R-:W-:Y:S05]  /*6bc0*/  CALL.ABS.NOINC R2 ;  /* 0x0000000002007343 */ /* 0x002fea0003c00000 */
.L_x_117:
[----:B------:R-:W-:Y:S05]  /*6bd0*/  WARPSYNC.ALL ;  /* 0x0000000000007948 */ /* 0x000fea0003800000 */
[----:B------:R-:W-:Y:S01]  /*6be0*/  R2UR UR4, R25 ;  /* 0x00000000190472ca */ /* 0x000fe200000e0000 */
[--C-:B------:R-:W-:Y:S01]  /*6bf0*/  HADD2.F32 R3, -RZ, R28.reuse.H0_H0 ;  /* 0x2000001cff037230 */ /* 0x100fe20000004100 */
[----:B------:R-:W-:Y:S01]  /*6c00*/  MOV R65, 0x10 ;  /* 0x0000001000417802 */ /* 0x000fe20000000f00 */
[--C-:B------:R-:W-:Y:S01]  /*6c10*/  HADD2.F32 R20, -RZ, R29.reuse.H0_H0 ;  /* 0x2000001dff147230 */ /* 0x100fe20000004100 */
[----:B------:R-:W-:Y:S01]  /*6c20*/  LOP3.LUT P6, RZ, R45, 0x40, RZ, 0xc0, !PT ;  /* 0x000000402dff7812 */ /* 0x000fe200078cc0ff */
[----:B------:R-:W-:Y:S01]  /*6c30*/  HADD2.F32 R21, -RZ, R29.H1_H1 ;  /* 0x3000001dff157230 */ /* 0x000fe20000004100 */
[----:B------:R-:W-:Y:S01]  /*6c40*/  ISETP.NE.AND P0, PT, R60, RZ, PT ;  /* 0x000000ff3c00720c */ /* 0x000fe20003f05270 */
[----:B------:R-:W-:Y:S01]  /*6c50*/  BSSY.RECONVERGENT B0, `(.L_x_118) ;  /* 0x0000052000007945 */ /* 0x000fe20003800200 */
[----:B------:R-:W-:Y:S04]  /*6c60*/  SEL R65, R65, 0xfffffff0, !P6 ;  /* 0xfffffff041417807 */ /* 0x000fe80007000000 */
[----:B------:R-:W-:Y:S01]  /*6c70*/  IADD3 R62, PT, PT, R62, R65, RZ ;  /* 0x000000413e3e7210 */ /* 0x000fe20007ffe0ff */
[----:B--2---:R-:W1:Y:S02]  /*6c80*/  LDTM.x16 R4, tmem[UR4] ;  /* 0x00000004000479ee */ /* 0x004e640008240000 */
[C---:B-1-3--:R-:W-:Y:S01]  /*6c90*/  FMUL R0, R24.reuse, R4 ;  /* 0x0000000418007220 */ /* 0x04afe20000400000 */
[----:B------:R-:W-:Y:S02]  /*6ca0*/  HADD2.F32 R4, -RZ, R28.H1_H1 ;  /* 0x3000001cff047230 */ /* 0x000fe40000004100 */
[C---:B------:R-:W-:Y:S01]  /*6cb0*/  FMUL R2, R24.reuse, R5 ;  /* 0x0000000518027220 */ /* 0x040fe20000400000 */
[C---:B------:R-:W-:Y:S01]  /*6cc0*/  FMUL R7, R24.reuse, R7 ;  /* 0x0000000718077220 */ /* 0x040fe20000400000 */
[C---:B------:R-:W-:Y:S01]  /*6cd0*/  FFMA R0, R27.reuse, R3, R0 ;  /* 0x000000031b007223 */ /* 0x040fe20000000000 */
[C---:B------:R-:W-:Y:S01]  /*6ce0*/  FMUL R3, R24.reuse, R6 ;  /* 0x0000000618037220 */ /* 0x040fe20000400000 */
[C---:B------:R-:W-:Y:S01]  /*6cf0*/  FFMA R2, R27.reuse, R4, R2 ;  /* 0x000000041b027223 */ /* 0x040fe20000000002 */
[C---:B------:R-:W-:Y:S01]  /*6d00*/  FMUL R4, R24.reuse, R8 ;  /* 0x0000000818047220 */ /* 0x040fe20000400000 */
[C---:B------:R-:W-:Y:S01]  /*6d10*/  FMUL R8, R24.reuse, R12 ;  /* 0x0000000c18087220 */ /* 0x040fe20000400000 */
[----:B------:R-:W-:Y:S01]  /*6d20*/  FMUL R12, R24, R16 ;  /* 0x00000010180c7220 */ /* 0x000fe20000400000 */
[--C-:B------:R-:W-:Y:S01]  /*6d30*/  HADD2.F32 R16, -RZ, R30.reuse.H0_H0 ;  /* 0x2000001eff107230 */ /* 0x100fe20000004100 */
[----:B------:R-:W-:Y:S01]  /*6d40*/  F2FP.F16.F32.PACK_AB R32, R2, R0 ;  /* 0x000000000220723e */ /* 0x000fe200000000ff */
[----:B------:R-:W-:Y:S02]  /*6d50*/  HADD2.F32 R0, -RZ, R30.H1_H1 ;  /* 0x3000001eff007230 */ /* 0x000fe40000004100 */
[C---:B------:R-:W-:Y:S01]  /*6d60*/  FMUL R5, R24.reuse, R9 ;  /* 0x0000000918057220 */ /* 0x040fe20000400000 */
[C---:B------:R-:W-:Y:S01]  /*6d70*/  FFMA R3, R27.reuse, R20, R3 ;  /* 0x000000141b037223 */ /* 0x040fe20000000003 */
[C---:B------:R-:W-:Y:S01]  /*6d80*/  FFMA R7, R27.reuse, R21, R7 ;  /* 0x000000151b077223 */ /* 0x040fe20000000007 */
[--C-:B------:R-:W-:Y:S02]  /*6d90*/  HADD2.F32 R2, -RZ, R31.reuse.H0_H0 ;  /* 0x2000001fff027230 */ /* 0x100fe40000004100 */
[C---:B------:R-:W-:Y:S01]  /*6da0*/  FFMA R4, R27.reuse, R16, R4 ;  /* 0x000000101b047223 */ /* 0x040fe20000000004 */
[C---:B------:R-:W-:Y:S01]  /*6db0*/  FMUL R6, R24.reuse, R10 ;  /* 0x0000000a18067220 */ /* 0x040fe20000400000 */
[C---:B------:R-:W-:Y:S01]  /*6dc0*/  FFMA R5, R27.reuse, R0, R5 ;  /* 0x000000001b057223 */ /* 0x040fe20000000005 */
[----:B------:R-:W-:Y:S02]  /*6dd0*/  HADD2.F32 R16, -RZ, R31.H1_H1 ;  /* 0x3000001fff107230 */ /* 0x000fe40000004100 */
[C---:B------:R-:W-:Y:S01]  /*6de0*/  FMUL R11, R24.reuse, R11 ;  /* 0x0000000b180b7220 */ /* 0x040fe20000400000 */
[--C-:B------:R-:W-:Y:S02]  /*6df0*/  HADD2.F32 R0, -RZ, R36.reuse.H0_H0 ;  /* 0x20000024ff007230 */ /* 0x100fe40000004100 */
[----:B------:R-:W-:Y:S01]  /*6e00*/  FFMA R6, R27, R2, R6 ;  /* 0x000000021b067223 */ /* 0x000fe20000000006 */
[----:B------:R-:W-:Y:S01]  /*6e10*/  F2FP.F16.F32.PACK_AB R33, R7, R3 ;  /* 0x000000030721723e */ /* 0x000fe200000000ff */
[----:B------:R-:W-:Y:S02]  /*6e20*/  HADD2.F32 R2, -RZ, R36.H1_H1 ;  /* 0x30000024ff027230 */ /* 0x000fe40000004100 */
[C---:B------:R-:W-:Y:S01]  /*6e30*/  FFMA R11, R27.reuse, R16, R11 ;  /* 0x000000101b0b7223 */ /* 0x040fe2000000000b */
[C---:B------:R-:W-:Y:S01]  /*6e40*/  FMUL R9, R24.reuse, R13 ;  /* 0x0000000d18097220 */ /* 0x040fe20000400000 */
[--C-:B------:R-:W-:Y:S02]  /*6e50*/  HADD2.F32 R3, -RZ, R37.reuse.H0_H0 ;  /* 0x20000025ff037230 */ /* 0x100fe40000004100 */
[C---:B------:R-:W-:Y:S01]  /*6e60*/  FFMA R8, R27.reuse, R0, R8 ;  /* 0x000000001b087223 */ /* 0x040fe20000000008 */
[C---:B------:R-:W-:Y:S01]  /*6e70*/  FMUL R10, R24.reuse, R14 ;  /* 0x0000000e180a7220 */ /* 0x040fe20000400000 */
[----:B------:R-:W-:Y:S02]  /*6e80*/  HADD2.F32 R0, -RZ, R37.H1_H1 ;  /* 0x30000025ff007230 */ /* 0x000fe40000004100 */
[C---:B------:R-:W-:Y:S01]  /*6e90*/  FMUL R15, R24.reuse, R15 ;  /* 0x0000000f180f7220 */ /* 0x040fe20000400000 */
[C---:B------:R-:W-:Y:S01]  /*6ea0*/  FFMA R9, R27.reuse, R2, R9 ;  /* 0x000000021b097223 */ /* 0x040fe20000000009 */
[----:B------:R-:W-:Y:S01]  /*6eb0*/  FFMA R10, R27, R3, R10 ;  /* 0x000000031b0a7223 */ /* 0x000fe2000000000a */
[--C-:B------:R-:W-:Y:S01]  /*6ec0*/  HADD2.F32 R2, -RZ, R38.reuse.H0_H0 ;  /* 0x20000026ff027230 */ /* 0x100fe20000004100 */
[----:B------:R-:W-:Y:S01]  /*6ed0*/  F2FP.F16.F32.PACK_AB R34, R5, R4 ;  /* 0x000000040522723e */ /* 0x000fe200000000ff */
[----:B------:R-:W-:Y:S02]  /*6ee0*/  HADD2.F32 R3, -RZ, R38.H1_H1 ;  /* 0x30000026ff037230 */ /* 0x000fe40000004100 */
[----:B------:R-:W-:Y:S01]  /*6ef0*/  FFMA R15, R27, R0, R15 ;  /* 0x000000001b0f7223 */ /* 0x000fe2000000000f */
[C---:B------:R-:W-:Y:S01]  /*6f00*/  FMUL R13, R24.reuse, R17 ;  /* 0x00000011180d7220 */ /* 0x040fe20000400000 */
[--C-:B------:R-:W-:Y:S02]  /*6f10*/  HADD2.F32 R4, -RZ, R39.reuse.H0_H0 ;  /* 0x20000027ff047230 */ /* 0x100fe40000004100 */
[C---:B------:R-:W-:Y:S01]  /*6f20*/  FMUL R14, R24.reuse, R18 ;  /* 0x00000012180e7220 */ /* 0x040fe20000400000 */
[----:B------:R-:W-:Y:S02]  /*6f30*/  HADD2.F32 R0, -RZ, R39.H1_H1 ;  /* 0x30000027ff007230 */ /* 0x000fe40000004100 */
[----:B------:R-:W-:Y:S01]  /*6f40*/  FMUL R19, R24, R19 ;  /* 0x0000001318137220 */ /* 0x000fe20000400000 */
[----:B------:R-:W-:Y:S01]  /*6f50*/  F2FP.F16.F32.PACK_AB R35, R11, R6 ;  /* 0x000000060b23723e */ /* 0x000fe200000000ff */
[C---:B------:R-:W-:Y:S01]  /*6f60*/  FFMA R12, R27.reuse, R2, R12 ;  /* 0x000000021b0c7223 */ /* 0x040fe2000000000c */
[C---:B------:R-:W-:Y:S01]  /*6f70*/  FFMA R13, R27.reuse, R3, R13 ;  /* 0x000000031b0d7223 */ /* 0x040fe2000000000d */
[C---:B------:R-:W-:Y:S01]  /*6f80*/  FFMA R14, R27.reuse, R4, R14 ;  /* 0x000000041b0e7223 */ /* 0x040fe2000000000e */
[----:B------:R-:W-:Y:S01]  /*6f90*/  FFMA R19, R27, R0, R19 ;  /* 0x000000001b137223 */ /* 0x000fe20000000013 */
[----:B------:R1:W-:Y:S01]  /*6fa0*/  STS.128 [R56+UR43+0x200], R32 ;  /* 0x0002002038007988 */ /* 0x0003e20008000c2b */
[----:B------:R-:W-:Y:S02]  /*6fb0*/  F2FP.F16.F32.PACK_AB R8, R9, R8 ;  /* 0x000000080908723e */ /* 0x000fe400000000ff */
[----:B------:R-:W-:Y:S02]  /*6fc0*/  F2FP.F16.F32.PACK_AB R9, R15, R10 ;  /* 0x0000000a0f09723e */ /* 0x000fe400000000ff */
[----:B------:R-:W-:Y:S02]  /*6fd0*/  F2FP.F16.F32.PACK_AB R10, R13, R12 ;  /* 0x0000000c0d0a723e */ /* 0x000fe400000000ff */
[----:B------:R-:W-:Y:S05]  /*6fe0*/  F2FP.F16.F32.PACK_AB R11, R19, R14 ;  /* 0x0000000e130b723e */ /* 0x000fea00000000ff */
[----:B------:R1:W-:Y:S01]  /*6ff0*/  STS.128 [R62+0x200], R8 ;  /* 0x000200083e007388 */ /* 0x0003e20000000c00 */
[----:B------:R-:W-:Y:S01]  /*7000*/  @!PT LDS RZ, [RZ] ;  /* 0x00000000fffff984 */ /* 0x000fe20000000800 */
[----:B------:R-:W-:Y:S01]  /*7010*/  @!PT LDS RZ, [RZ] ;  /* 0x00000000fffff984 */ /* 0x000fe20000000800 */
[----:B------:R-:W-:Y:S01]  /*7020*/  @!PT LDS RZ, [RZ] ;  /* 0x00000000fffff984 */ /* 0x000fe20000000800 */
[----:B------:R-:W-:Y:S01]  /*7030*/  @!PT LDS RZ, [RZ] ;  /* 0x00000000fffff984 */ /* 0x000fe20000000800 */
[----:B------:R2:W-:Y:S07]  /*7040*/  MEMBAR.ALL.CTA ;  /* 0x0000000000007992 */ /* 0x0005ee0000008000 */
[----:B--2---:R-:W2:Y:S02]  /*7050*/  FENCE.VIEW.ASYNC.S ;  /* 0x00000000000073c6 */ /* 0x004ea40000000000 */
[----:B--2---:R-:W-:Y:S06]  /*7060*/  BAR.SYNC.DEFER_BLOCKING 0x1, 0x80 ;  /* 0x0042000000007b1d */ /* 0x004fec0000010000 */
[----:B------:R-:W-:Y:S05]  /*7070*/  @P0 BRA `(.L_x_119) ;  /* 0x00000000003c0947 */ /* 0x000fea0003800000 */
[----:B------:R-:W2:Y:S01]  /*7080*/  LDCU.64 UR6, c[0x0][0x348] ;  /* 0x00006900ff0677ac */ /* 0x000ea20008000a00 */
[----:B------:R-:W-:Y:S01]  /*7090*/  UIADD3 UR4, UPT, UPT, UR43, 0x200, URZ ;  /* 0x000002002b047890 */ /* 0x000fe2000fffe0ff */
[----:B------:R-:W-:Y:S01]  /*70a0*/  UMOV UR51, UR36 ;  /* 0x0000002400337c82 */ /* 0x000fe20008000000 */
[----:B------:R-:W-:Y:S02]  /*70b0*/  UIADD3 UR9, UPT, UPT, UR49, 0x40, URZ ;  /* 0x0000004031097890 */ /* 0x000fe4000fffe0ff */
[----:B------:R-:W-:Y:S02]  /*70c0*/  UIADD3 UR8, UPT, UPT, UR43, 0xa00, URZ ;  /* 0x00000a002b087890 */ /* 0x000fe4000fffe0ff */
[----:B------:R-:W-:Y:S01]  /*70d0*/  MOV R52, UR4 ;  /* 0x0000000400347c02 */ /* 0x000fe20008000f00 */
[----:B------:R-:W-:Y:S01]  /*70e0*/  UMOV UR10, UR50 ;  /* 0x00000032000a7c82 */ /* 0x000fe20008000000 */
[----:B------:R-:W-:Y:S02]  /*70f0*/  UMOV UR11, UR36 ;  /* 0x00000024000b7c82 */ /* 0x000fe40008000000 */
[----:B------:R-:W-:Y:S01]  /*7100*/  R2UR UR48, R52 ;  /* 0x00000000343072ca */ /* 0x000fe200000e0000 */
[----:B--2---:R-:W-:Y:S04]  /*7110*/  UIADD3 UR4, UP0, UPT, UR6, 0x680, URZ ;  /* 0x0000068006047890 */ /* 0x004fe8000ff1e0ff */
[----:B------:R-:W-:Y:S09]  /*7120*/  UIADD3.X UR5, UPT, UPT, URZ, UR7, URZ, UP0, !UPT ;  /* 0x00000007ff057290 */ /* 0x000ff200087fe4ff */
[----:B------:R2:W-:Y:S01]  /*7130*/  UTMASTG.3D [UR48], [UR4] ;  /* 0x00000030040073b5 */ /* 0x0005e20008010000 */
[----:B------:R2:W-:Y:S01]  /*7140*/  UTMASTG.3D [UR8], [UR4] ;  /* 0x00000008040073b5 */ /* 0x0005e20008010000 */
[----:B------:R0:W-:Y:S01]  /*7150*/  UTMACMDFLUSH ;  /* 0x00000000000079b7 */ /* 0x0001e20000000000 */
[----:B--2---:R-:W-:Y:S04]  /*7160*/  DEPBAR.LE SB0, 0x1 ;  /* 0x000080400000791a */ /* 0x004fe80000000000 */
.L_x_119:
[----:B------:R-:W-:Y:S05]  /*7170*/  BSYNC.RECONVERGENT B0 ;  /* 0x0000000000007941 */ /* 0x000fea0003800200 */
.L_x_118:
[----:B------:R-:W-:Y:S01]  /*7180*/  BAR.SYNC.DEFER_BLOCKING 0x1, 0x80 ;  /* 0x0042000000007b1d */ /* 0x000fe20000010000 */
[----:B------:R-:W-:Y:S01]  /*7190*/  ISETP.NE.AND P1, PT, R61, RZ, PT ;  /* 0x000000ff3d00720c */ /* 0x000fe20003f25270 */
[----:B------:R-:W-:Y:S01]  /*71a0*/  UISETP.NE.AND UP0, UPT, UR52, URZ, UPT ;  /* 0x000000ff3400728c */ /* 0x000fe2000bf05270 */
[----:B------:R-:W-:Y:S11]  /*71b0*/  LEA R2, R26, UR43, 0x3 ;  /* 0x0000002b1a027c11 */ /* 0x000ff6000f8e18ff */
[----:B------:R-:W-:Y:S01]  /*71c0*/  @P1 SHF.L.U32 R3, R59, 0x1f, RZ ;  /* 0x0000001f3b031819 */ /* 0x000fe200000006ff */
[----:B------:R-:W-:Y:S06]  /*71d0*/  BRA.U !UP0, `(.L_x_120) ;  /* 0x0000000108247547 */ /* 0x000fec000b800000 */
[----:B------:R-:W-:Y:S01]  /*71e0*/  IMAD.U32 R4, RZ, RZ, UR46 ;  /* 0x0000002eff047e24 */ /* 0x000fe2000f8e00ff */
[----:B------:R-:W-:Y:S01]  /*71f0*/  MOV R0, UR47 ;  /* 0x0000002f00007c02 */ /* 0x000fe20008000f00 */
[----:B------:R-:W-:Y:S03]  /*7200*/  UIADD3 UR4, UPT, UPT, UR46, 0x1, URZ ;  /* 0x000000012e047890 */ /* 0x000fe6000fffe0ff */
[----:B------:R-:W-:Y:S01]  /*7210*/  @P1 LEA R4, R4, UR43, 0x3 ;  /* 0x0000002b04041c11 */ /* 0x000fe2000f8e18ff */
[----:B------:R-:W-:Y:S04]  /*7220*/  UISETP.NE.AND UP0, UPT, UR4, 0x4, UPT ;  /* 0x000000040400788c */ /* 0x000fe8000bf05270 */
[----:B------:R-:W-:Y:S01]  /*7230*/  @P1 VIADD R4, R4, 0x80 ;  /* 0x0000008004041836 */ /* 0x000fe20000000000 */
[----:B------:R-:W-:Y:S04]  /*7240*/  USEL UR46, UR4, URZ, UP0 ;  /* 0x000000ff042e7287 */ /* 0x000fe80008000000 */
[----:B------:R-:W-:Y:S04]  /*7250*/  @P1 PRMT R0, R0, 0x654, R4 ;  /* 0x0000065400001816 */ /* 0x000fe80000000004 */
[----:B------:R2:W-:Y:S04]  /*7260*/  @P1 SYNCS.ARRIVE.TRANS64.RED.A1T0 RZ, [R0+URZ], RZ ;  /* 0x000000ff00ff19a7 */ /* 0x0005e800081004ff */
.L_x_120:
[----:B------:R-:W3:Y:S01]  /*7270*/  @P1 SYNCS.PHASECHK.TRANS64.TRYWAIT P0, [R2+URZ+0x60], R3 ;  /* 0x00006003020015a7 */ /* 0x000ee200080011ff */
[----:B------:R-:W-:Y:S01]  /*7280*/  BSSY B1, `(.L_x_121) ;  /* 0x0000012000017945 */ /* 0x000fe20003800000 */
[----:B---3--:R-:W-:Y:S03]  /*7290*/  @P1 SEL R63, RZ, 0x1, !P0 ;  /* 0x00000001ff3f1807 */ /* 0x008fe60004000000 */
[----:B------:R-:W-:Y:S05]  /*72a0*/  @!P1 BRA `(.L_x_122) ;  /* 0x00000000003c9947 */ /* 0x000fea0003800000 */
[----:B------:R-:W-:Y:S01]  /*72b0*/  ISETP.NE.AND P1, PT, R64, RZ, PT ;  /* 0x000000ff4000720c */ /* 0x000fe20003f25270 */
[----:B------:R-:W-:Y:S01]  /*72c0*/  BSSY B0, `(.L_x_123) ;  /* 0x0000009000007945 */ /* 0x000fe20003800000 */
[----:B------:R-:W-:Y:S11]  /*72d0*/  ISETP.NE.AND P0, PT, R63, RZ, PT ;  /* 0x000000ff3f00720c */ /* 0x000ff60003f05270 */
[----:B------:R-:W-:Y:S05]  /*72e0*/  @P1 IMAD R4, R26, 0x1000, R56 ;  /* 0x000010001a041824 */ /* 0x000fea00078e0238 */
[----:B------:R-:W-:Y:S05]  /*72f0*/  @P1 IADD3 R3, PT, PT, R4, UR43, RZ ;  /* 0x0000002b04031c10 */ /* 0x000fea000fffe0ff */
[----:B------:R-:W-:Y:S01]  /*7300*/  @P1 IMAD.IADD R3, R65, 0x1, R3 ;  /* 0x0000000141031824 */ /* 0x000fe200078e0203 */
[----:B------:R-:W-:Y:S06]  /*7310*/  @P0 BRA `(.L_x_124) ;  /* 0x00000000000c0947 */ /* 0x000fec0003800000 */
[----:B--2---:R-:W-:Y:S04]  /*7320*/  SHF.L.U32 R0, R59, 0x1f, RZ ;  /* 0x0000001f3b007819 */ /* 0x004fe800000006ff */
[----:B------:R-:W2:Y:S02]  /*7330*/  SYNCS.PHASECHK.TRANS64.TRYWAIT P0, [R2+URZ+0x60], R0 ;  /* 0x00006000020075a7 */ /* 0x000ea400080011ff */
[----:B--2---:R-:W-:Y:S05]  /*7340*/  @!P0 BRA `(.L_x_125) ;  /* 0x0000002800508947 */ /* 0x004fea0003800000 */
.L_x_124:
[----:B------:R-:W-:Y:S05]  /*7350*/  BSYNC B0 ;  /* 0x0000000000007941 */ /* 0x000fea0003800000 */
.L_x_123:
[----:B------:R-:W-:Y:S02]  /*7360*/  ISETP.NE.AND P0, PT, R64, RZ, PT ;  /* 0x000000ff4000720c */ /* 0x000fe40003f05270 */
[----:B------:R-:W-:Y:S11]  /*7370*/  IADD3 R26, PT, PT, R26, 0x1, RZ ;  /* 0x000000011a1a7810 */ /* 0x000ff60007ffe0ff */
[----:B------:R3:W4:Y:S04]  /*7380*/  @P0 LDS.128 R28, [R4+UR43+0x200] ;  /* 0x0002002b041c0984 */ /* 0x0007280008000c00 */
[----:B------:R3:W1:Y:S02]  /*7390*/  @P0 LDS.128 R36, [R3+0x200] ;  /* 0x0002000003240984 */ /* 0x0006640000000c00 */
.L_x_122:
[----:B------:R-:W-:Y:S05]  /*73a0*/  BSYNC B1 ;  /* 0x0000000000017941 */ /* 0x000fea0003800000 */
.L_x_121:
[----:B--2---:R-:W-:Y:S05]  /*73b0*/  VIADD R0, R25, 0x10 ;  /* 0x0000001019007836 */ /* 0x004fea0000000000 */
[----:B------:R-:W-:Y:S04]  /*73c0*/  SHF.R.U32.HI R0, RZ, 0x15, R0 ;  /* 0x00000015ff007819 */ /* 0x000fe80000011600 */
[----:B------:R-:W-:Y:S11]  /*73d0*/  LOP3.LUT P0, RZ, R0, 0x3, R47, 0x48, !PT ;  /* 0x0000000300ff7812 */ /* 0x000ff6000780482f */
[----:B------:R-:W-:Y:S02]  /*73e0*/  @!UPT UIADD3 URZ, UPT, UPT, URZ, URZ, URZ ;  /* 0x000000fffffff290 */ /* 0x000fe4000fffe0ff */
[----:B------:R-:W-:Y:S05]  /*73f0*/  @!P0 BRA `(.L_x_126) ;  /* 0x0000000000408947 */ /* 0x000fea0003800000 */
[----:B------:R-:W2:Y:S01]  /*7400*/  LDCU.64 UR8, c[0x4][0x70] ;  /* 0x01000e00ff0877ac */ /* 0x000ea20008000a00 */
[----:B---3--:R-:W-:Y:S01]  /*7410*/  MOV R3, 0x0 ;  /* 0x0000000000037802 */ /* 0x008fe20000000f00 */
[----:B------:R-:W-:Y:S02]  /*7420*/  HFMA2 R12, -RZ, RZ, 0, 5.9604644775390625e-08 ;  /* 0x00000001ff0c7431 */ /* 0x000fe400000001ff */
[----:B-1----:R-:W-:Y:S02]  /*7430*/  IMAD.MOV.U32 R8, RZ, RZ, 0x192 ;  /* 0x00000192ff087424 */ /* 0x002fe400078e00ff */
[----:B------:R-:W-:Y:S01]  /*7440*/  IMAD.MOV.U32 R13, RZ, RZ, RZ ;  /* 0x000000ffff0d7224 */ /* 0x000fe200078e00ff */
[----:B------:R-:W1:Y:S01]  /*7450*/  LDCU.64 UR6, c[0x4][0x78] ;  /* 0x01000f00ff0677ac */ /* 0x000e620008000a00 */
[----:B------:R-:W3:Y:S01]  /*7460*/  LDC.64 R2, c[0x4][R3] ;  /* 0x0100000003027b82 */ /* 0x000ee20000000a00 */
[----:B------:R-:W5:Y:S01]  /*7470*/  LDCU.64 UR4, c[0x4][0x10] ;  /* 0x01000200ff0477ac */ /* 0x000f620008000a00 */
[----:B--2---:R-:W-:Y:S01]  /*7480*/  MOV R5, UR9 ;  /* 0x0000000900057c02 */ /* 0x004fe20008000f00 */
[----:B------:R-:W-:Y:S01]  /*7490*/  IMAD.U32 R4, RZ, RZ, UR8 ;  /* 0x00000008ff047e24 */ /* 0x000fe2000f8e00ff */
[----:B-1----:R-:W-:Y:S01]  /*74a0*/  MOV R7, UR7 ;  /* 0x0000000700077c02 */ /* 0x002fe20008000f00 */
[----:B------:R-:W-:Y:S01]  /*74b0*/  IMAD.U32 R6, RZ, RZ, UR6 ;  /* 0x00000006ff067e24 */ /* 0x000fe2000f8e00ff */
[----:B-----5:R-:W-:Y:S01]  /*74c0*/  MOV R11, UR5 ;  /* 0x00000005000b7c02 */ /* 0x020fe20008000f00 */
[----:B------:R-:W-:Y:S02]  /*74d0*/  IMAD.U32 R10, RZ, RZ, UR4 ;  /* 0x00000004ff0a7e24 */ /* 0x000fe4000f8e00ff */
[----:B------:R-:W-:Y:S07]  /*74e0*/  LEPC R20, `(.L_x_126) ;  /* 0x000000001014794e */ /* 0x000fee0000000000 */
[----:B---34-:R-:W-:Y:S05]  /*74f0*/  CALL.ABS.NOINC R2 ;  /* 0x0000000002007343 */ /* 0x018fea0003c00000 */
.L_x_126:
[----:B------:R-:W-:Y:S01]  /*7500*/  ISETP.NE.AND P6, PT, R61, RZ, PT ;  /* 0x000000ff3d00720c */ /* 0x000fe20003fc5270 */
[----:B------:R-:W-:Y:S05]  /*7510*/  WARPSYNC.ALL ;  /* 0x0000000000007948 */ /* 0x000fea0003800000 */
[----:B------:R-:W-:Y:S01]  /*7520*/  R2UR UR4, R25 ;  /* 0x00000000190472ca */ /* 0x000fe200000e0000 */
[----:B---34-:R-:W-:Y:S01]  /*7530*/  HADD2.F32 R3, -RZ, R28.H0_H0 ;  /* 0x2000001cff037230 */ /* 0x018fe20000004100 */
[----:B------:R-:W-:Y:S01]  /*7540*/  ISETP.NE.AND P0, PT, R60, RZ, PT ;  /* 0x000000ff3c00720c */ /* 0x000fe20003f05270 */
[----:B------:R-:W-:Y:S01]  /*7550*/  HADD2.F32 R20, -RZ, R30.H0_H0 ;  /* 0x2000001eff147230 */ /* 0x000fe20000004100 */
[----:B------:R-:W-:Y:S09]  /*7560*/  BSSY.RECONVERGENT B0, `(.L_x_127) ;  /* 0x0000058000007945 */ /* 0x000ff20003800200 */
[----:B-1----:R-:W1:Y:S02]  /*7570*/  LDTM.x16 R4, tmem[UR4+0x10] ;  /* 0x00001004000479ee */ /* 0x002e640008240000 */
[C---:B-1----:R-:W-:Y:S01]  /*7580*/  FMUL R0, R24.reuse, R4 ;  /* 0x0000000418007220 */ /* 0x042fe20000400000 */
[----:B------:R-:W-:Y:S02]  /*7590*/  HADD2.F32 R4, -RZ, R28.H1_H1 ;  /* 0x3000001cff047230 */ /* 0x000fe40000004100 */
[C---:B------:R-:W-:Y:S01]  /*75a0*/  FMUL R2, R24.reuse, R5 ;  /* 0x0000000518027220 */ /* 0x040fe20000400000 */
[--C-:B------:R-:W-:Y:S02]  /*75b0*/  HADD2.F32 R5, -RZ, R29.reuse.H0_H0 ;  /* 0x2000001dff057230 */ /* 0x100fe40000004100 */
[C---:B------:R-:W-:Y:S01]  /*75c0*/  FFMA R0, R27.reuse, R3, R0 ;  /* 0x000000031b007223 */ /* 0x040fe20000000000 */
[C---:B------:R-:W-:Y:S01]  /*75d0*/  FMUL R3, R24.reuse, R6 ;  /* 0x0000000618037220 */ /* 0x040fe20000400000 */
[----:B------:R-:W-:Y:S02]  /*75e0*/  HADD2.F32 R6, -RZ, R29.H1_H1 ;  /* 0x3000001dff067230 */ /* 0x000fe40000004100 */
[C---:B------:R-:W-:Y:S01]  /*75f0*/  FFMA R2, R27.reuse, R4, R2 ;  /* 0x000000041b027223 */ /* 0x040fe20000000002 */
[C---:B------:R-:W-:Y:S01]  /*7600*/  FMUL R7, R24.reuse, R7 ;  /* 0x0000000718077220 */ /* 0x040fe20000400000 */
[C---:B------:R-:W-:Y:S01]  /*7610*/  FFMA R3, R27.reuse, R5, R3 ;  /* 0x000000051b037223 */ /* 0x040fe20000000003 */
[C---:B------:R-:W-:Y:S01]  /*7620*/  FMUL R4, R24.reuse, R8 ;  /* 0x0000000818047220 */ /* 0x040fe20000400000 */
[----:B------:R-:W-:Y:S01]  /*7630*/  FMUL R5, R24, R9 ;  /* 0x0000000918057220 */ /* 0x000fe20000400000 */
[----:B------:R-:W-:Y:S01]  /*7640*/  F2FP.F16.F32.PACK_AB R32, R2, R0 ;  /* 0x000000000220723e */ /* 0x000fe200000000ff */
[C---:B------:R-:W-:Y:S01]  /*7650*/  FFMA R7, R27.reuse, R6, R7 ;  /* 0x000000061b077223 */ /* 0x040fe20000000007 */
[----:B------:R-:W-:Y:S02]  /*7660*/  HADD2.F32 R0, -RZ, R30.H1_H1 ;  /* 0x3000001eff007230 */ /* 0x000fe40000004100 */
[----:B------:R-:W-:Y:S01]  /*7670*/  FFMA R4, R27, R20, R4 ;  /* 0x000000141b047223 */ /* 0x000fe20000000004 */
[--C-:B------:R-:W-:Y:S02]  /*7680*/  HADD2.F32 R2, -RZ, R31.reuse.H0_H0 ;  /* 0x2000001fff027230 */ /* 0x100fe40000004100 */
[C---:B------:R-:W-:Y:S01]  /*7690*/  FMUL R6, R24.reuse, R10 ;  /* 0x0000000a18067220 */ /* 0x040fe20000400000 */
[----:B------:R-:W-:Y:S01]  /*76a0*/  F2FP.F16.F32.PACK_AB R33, R7, R3 ;  /* 0x000000030721723e */ /* 0x000fe200000000ff */
[----:B------:R-:W-:Y:S02]  /*76b0*/  HADD2.F32 R3, -RZ, R31.H1_H1 ;  /* 0x3000001fff037230 */ /* 0x000fe40000004100 */
[C---:B------:R-:W-:Y:S01]  /*76c0*/  FFMA R5, R27.reuse, R0, R5 ;  /* 0x000000001b057223 */ /* 0x040fe20000000005 */
[C---:B------:R-:W-:Y:S01]  /*76d0*/  FMUL R11, R24.reuse, R11 ;  /* 0x0000000b180b7220 */ /* 0x040fe20000400000 */
[--C-:B------:R-:W-:Y:S02]  /*76e0*/  HADD2.F32 R7, -RZ, R36.reuse.H0_H0 ;  /* 0x20000024ff077230 */ /* 0x100fe40000004100 */
[C---:B------:R-:W-:Y:S01]  /*76f0*/  FMUL R8, R24.reuse, R12 ;  /* 0x0000000c18087220 */ /* 0x040fe20000400000 */
[----:B------:R-:W-:Y:S02]  /*7700*/  HADD2.F32 R0, -RZ, R36.H1_H1 ;  /* 0x30000024ff007230 */ /* 0x000fe40000004100 */
[C---:B------:R-:W-:Y:S01]  /*7710*/  FMUL R9, R24.reuse, R13 ;  /* 0x0000000d18097220 */ /* 0x040fe20000400000 */
[C---:B------:R-:W-:Y:S01]  /*7720*/  FFMA R6, R27.reuse, R2, R6 ;  /* 0x000000021b067223 */ /* 0x040fe20000000006 */
[C---:B------:R-:W-:Y:S01]  /*7730*/  FFMA R11, R27.reuse, R3, R11 ;  /* 0x000000031b0b7223 */ /* 0x040fe2000000000b */
[C---:B------:R-:W-:Y:S01]  /*7740*/  FFMA R8, R27.reuse, R7, R8 ;  /* 0x000000071b087223 */ /* 0x040fe20000000008 */
[C---:B------:R-:W-:Y:S01]  /*7750*/  FFMA R9, R27.reuse, R0, R9 ;  /* 0x000000001b097223 */ /* 0x040fe20000000009 */
[--C-:B------:R-:W-:Y:S02]  /*7760*/  HADD2.F32 R2, -RZ, R37.reuse.H0_H0 ;  /* 0x20000025ff027230 */ /* 0x100fe40000004100 */
[C---:B------:R-:W-:Y:S01]  /*7770*/  FMUL R10, R24.reuse, R14 ;  /* 0x0000000e180a7220 */ /* 0x040fe20000400000 */
[----:B------:R-:W-:Y:S02]  /*7780*/  HADD2.F32 R0, -RZ, R37.H1_H1 ;  /* 0x30000025ff007230 */ /* 0x000fe40000004100 */
[C---:B------:R-:W-:Y:S01]  /*7790*/  FMUL R15, R24.reuse, R15 ;  /* 0x0000000f180f7220 */ /* 0x040fe20000400000 */
[C---:B------:R-:W-:Y:S01]  /*77a0*/  FMUL R12, R24.reuse, R16 ;  /* 0x00000010180c7220 */ /* 0x040fe20000400000 */
[C---:B------:R-:W-:Y:S01]  /*77b0*/  FFMA R10, R27.reuse, R2, R10 ;  /* 0x000000021b0a7223 */ /* 0x040fe2000000000a */
[--C-:B------:R-:W-:Y:S02]  /*77c0*/  HADD2.F32 R2, -RZ, R38.reuse.H0_H0 ;  /* 0x20000026ff027230 */ /* 0x100fe40000004100 */
[----:B------:R-:W-:Y:S01]  /*77d0*/  FFMA R15, R27, R0, R15 ;  /* 0x000000001b0f7223 */ /* 0x000fe2000000000f */
[----:B------:R-:W-:Y:S01]  /*77e0*/  HADD2.F32 R0, -RZ, R38.H1_H1 ;  /* 0x30000026ff007230 */ /* 0x000fe20000004100 */
[----:B------:R-:W-:Y:S01]  /*77f0*/  F2FP.F16.F32.PACK_AB R34, R5, R4 ;  /* 0x000000040522723e */ /* 0x000fe200000000ff */
        /* <DEDUP_REMOVED lines=14> */
[----:B------:R-:W-:Y:S02]  /*78e0*/  F2FP.F16.F32.PACK_AB R11, R19, R14 ;  /* 0x0000000e130b723e */ /* 0x000fe400000000ff */
[----:B------:R-:W-:Y:S02]  /*78f0*/  MOV R2, UR46 ;  /* 0x0000002e00027c02 */ /* 0x000fe40008000f00 */
[----:B------:R-:W-:Y:S01]  /*7900*/  MOV R0, UR47 ;  /* 0x0000002f00007c02 */ /* 0x000fe20008000f00 */
[----:B------:R1:W-:Y:S01]  /*7910*/  STS.128 [R62+0x1200], R8 ;  /* 0x001200083e007388 */ /* 0x0003e20000000c00 */
[----:B------:R-:W-:Y:S02]  /*7920*/  @P6 LEA R2, R2, UR43, 0x3 ;  /* 0x0000002b02026c11 */ /* 0x000fe4000f8e18ff */
[----:B------:R-:W-:Y:S02]  /*7930*/  @P6 SHF.L.U32 R3, R59, 0x1f, RZ ;  /* 0x0000001f3b036819 */ /* 0x000fe400000006ff */
[----:B------:R-:W-:Y:S01]  /*7940*/  @P6 IADD3 R2, PT, PT, R2, 0x80, RZ ;  /* 0x0000008002026810 */ /* 0x000fe20007ffe0ff */
[----:B------:R-:W-:Y:S01]  /*7950*/  @!PT LDS RZ, [RZ] ;  /* 0x00000000fffff984 */ /* 0x000fe20000000800 */
[----:B------:R-:W-:Y:S01]  /*7960*/  @!PT LDS RZ, [RZ] ;  /* 0x00000000fffff984 */ /* 0x000fe20000000800 */
[----:B------:R-:W-:Y:S01]  /*7970*/  @!PT LDS RZ, [RZ] ;  /* 0x00000000fffff984 */ /* 0x000fe20000000800 */
[----:B------:R-:W-:Y:S01]  /*7980*/  @!PT LDS RZ, [RZ] ;  /* 0x00000000fffff984 */ /* 0x000fe20000000800 */
[----:B------:R2:W-:Y:S06]  /*7990*/  MEMBAR.ALL.CTA ;  /* 0x0000000000007992 */ /* 0x0005ec0000008000 */
[----:B--2---:R-:W2:Y:S01]  /*79a0*/  FENCE.VIEW.ASYNC.S ;  /* 0x00000000000073c6 */ /* 0x004ea20000000000 */
[----:B------:R-:W-:Y:S02]  /*79b0*/  @P6 PRMT R0, R0, 0x654, R2 ;  /* 0x0000065400006816 */ /* 0x000fe40000000002 */
[----:B------:R-:W-:Y:S01]  /*79c0*/  LEA R2, R26, UR43, 0x3 ;  /* 0x0000002b1a027c11 */ /* 0x000fe2000f8e18ff */
[----:B--2---:R-:W-:Y:S06]  /*79d0*/  BAR.SYNC.DEFER_BLOCKING 0x1, 0x80 ;  /* 0x0042000000007b1d */ /* 0x004fec0000010000 */
[----:B------:R-:W-:Y:S05]  /*79e0*/  @P0 BRA `(.L_x_128) ;  /* 0x00000000003c0947 */ /* 0x000fea0003800000 */
[----:B------:R-:W2:Y:S01]  /*79f0*/  LDCU.64 UR6, c[0x0][0x348] ;  /* 0x00006900ff0677ac */ /* 0x000ea20008000a00 */
[----:B------:R-:W-:Y:S02]  /*7a00*/  UIADD3 UR13, UPT, UPT, UR49, 0x10, URZ ;  /* 0x00000010310d7890 */ /* 0x000fe4000fffe0ff */
[----:B------:R-:W-:Y:S01]  /*7a10*/  UIADD3 UR12, UPT, UPT, UR43, 0x1200, URZ ;  /* 0x000012002b0c7890 */ /* 0x000fe2000fffe0ff */
[----:B------:R-:W-:Y:S01]  /*7a20*/  UMOV UR14, UR50 ;  /* 0x00000032000e7c82 */ /* 0x000fe20008000000 */
[----:B------:R-:W-:Y:S01]  /*7a30*/  UMOV UR15, UR36 ;  /* 0x00000024000f7c82 */ /* 0x000fe20008000000 */
[----:B------:R-:W-:Y:S02]  /*7a40*/  UIADD3 UR9, UPT, UPT, UR49, 0x50, URZ ;  /* 0x0000005031097890 */ /* 0x000fe4000fffe0ff */
[----:B------:R-:W-:Y:S01]  /*7a50*/  UIADD3 UR8, UPT, UPT, UR43, 0x1a00, URZ ;  /* 0x00001a002b087890 */ /* 0x000fe2000fffe0ff */
[----:B------:R-:W-:Y:S01]  /*7a60*/  UMOV UR10, UR50 ;  /* 0x00000032000a7c82 */ /* 0x000fe20008000000 */
[----:B------:R-:W-:Y:S01]  /*7a70*/  UMOV UR11, UR36 ;  /* 0x00000024000b7c82 */ /* 0x000fe20008000000 */
[----:B--2---:R-:W-:Y:S04]  /*7a80*/  UIADD3 UR4, UP0, UPT, UR6, 0x680, URZ ;  /* 0x0000068006047890 */ /* 0x004fe8000ff1e0ff */
[----:B------:R-:W-:Y:S09]  /*7a90*/  UIADD3.X UR5, UPT, UPT, URZ, UR7, URZ, UP0, !UPT ;  /* 0x00000007ff057290 */ /* 0x000ff200087fe4ff */
[----:B------:R2:W-:Y:S01]  /*7aa0*/  UTMASTG.3D [UR12], [UR4] ;  /* 0x0000000c040073b5 */ /* 0x0005e20008010000 */
[----:B------:R2:W-:Y:S01]  /*7ab0*/  UTMASTG.3D [UR8], [UR4] ;  /* 0x00000008040073b5 */ /* 0x0005e20008010000 */
[----:B------:R0:W-:Y:S01]  /*7ac0*/  UTMACMDFLUSH ;  /* 0x00000000000079b7 */ /* 0x0001e20000000000 */
[----:B--2---:R-:W-:Y:S04]  /*7ad0*/  DEPBAR.LE SB0, 0x1 ;  /* 0x000080400000791a */ /* 0x004fe80000000000 */
.L_x_128:
[----:B------:R-:W-:Y:S05]  /*7ae0*/  BSYNC.RECONVERGENT B0 ;  /* 0x0000000000007941 */ /* 0x000fea0003800200 */
.L_x_127:
[----:B------:R-:W-:Y:S01]  /*7af0*/  BAR.SYNC.DEFER_BLOCKING 0x1, 0x80 ;  /* 0x0042000000007b1d */ /* 0x000fe20000010000 */
[----:B------:R-:W-:Y:S04]  /*7b00*/  UIADD3 UR4, UPT, UPT, UR46, 0x1, URZ ;  /* 0x000000012e047890 */ /* 0x000fe8000fffe0ff */
[----:B------:R-:W-:Y:S04]  /*7b10*/  UISETP.NE.AND UP0, UPT, UR4, 0x4, UPT ;  /* 0x000000040400788c */ /* 0x000fe8000bf05270 */
[----:B------:R-:W-:Y:S01]  /*7b20*/  USEL UR44, UR4, URZ, UP0 ;  /* 0x000000ff042c7287 */ /* 0x000fe20008000000 */
[----:B------:R2:W-:Y:S01]  /*7b30*/  @P6 SYNCS.ARRIVE.TRANS64.RED.A1T0 RZ, [R0+URZ], RZ ;  /* 0x000000ff00ff69a7 */ /* 0x0005e200081004ff */
[----:B------:R-:W-:Y:S01]  /*7b40*/  BSSY B1, `(.L_x_129) ;  /* 0x0000013000017945 */ /* 0x000fe20003800000 */
[----:B------:R-:W3:Y:S02]  /*7b50*/  @P6 SYNCS.PHASECHK.TRANS64.TRYWAIT P0, [R2+URZ+0x60], R3 ;  /* 0x00006003020065a7 */ /* 0x000ee400080011ff */
[----:B---3--:R-:W-:Y:S01]  /*7b60*/  @P6 SEL R63, RZ, 0x1, !P0 ;  /* 0x00000001ff3f6807 */ /* 0x008fe20004000000 */
[----:B--2---:R-:W-:Y:S06]  /*7b70*/  @!P6 BRA `(.L_x_130) ;  /* 0x00000000003ce947 */ /* 0x004fec0003800000 */
[----:B------:R-:W-:Y:S01]  /*7b80*/  ISETP.NE.AND P1, PT, R64, RZ, PT ;  /* 0x000000ff4000720c */ /* 0x000fe20003f25270 */
[----:B------:R-:W-:Y:S01]  /*7b90*/  BSSY B0, `(.L_x_131) ;  /* 0x0000009000007945 */ /* 0x000fe20003800000 */
[----:B------:R-:W-:Y:S11]  /*7ba0*/  ISETP.NE.AND P0, PT, R63, RZ, PT ;  /* 0x000000ff3f00720c */ /* 0x000ff60003f05270 */
[----:B------:R-:W-:Y:S05]  /*7bb0*/  @P1 IMAD R3, R26, 0x1000, R56 ;  /* 0x000010001a031824 */ /* 0x000fea00078e0238 */
[----:B------:R-:W-:Y:S05]  /*7bc0*/  @P1 IADD3 R0, PT, PT, R3, UR43, RZ ;  /* 0x0000002b03001c10 */ /* 0x000fea000fffe0ff */
[----:B------:R-:W-:Y:S01]  /*7bd0*/  @P1 IMAD.IADD R0, R65, 0x1, R0 ;  /* 0x0000000141001824 */ /* 0x000fe200078e0200 */
[----:B------:R-:W-:Y:S06]  /*7be0*/  @P0 BRA `(.L_x_132) ;  /* 0x00000000000c0947 */ /* 0x000fec0003800000 */
[----:B------:R-:W-:Y:S04]  /*7bf0*/  SHF.L.U32 R4, R59, 0x1f, RZ ;  /* 0x0000001f3b047819 */ /* 0x000fe800000006ff */
[----:B------:R-:W2:Y:S02]  /*7c00*/  SYNCS.PHASECHK.TRANS64.TRYWAIT P0, [R2+URZ+0x60], R4 ;  /* 0x00006004020075a7 */ /* 0x000ea400080011ff */
[----:B--2---:R-:W-:Y:S05]  /*7c10*/  @!P0 BRA `(.L_x_133) ;  /* 0x0000002000308947 */ /* 0x004fea0003800000 */
.L_x_132:
[----:B------:R-:W-:Y:S05]  /*7c20*/  BSYNC B0 ;  /* 0x0000000000007941 */ /* 0x000fea0003800000 */
.L_x_131:
[----:B------:R-:W-:Y:S02]  /*7c30*/  ISETP.NE.AND P0, PT, R64, RZ, PT ;  /* 0x000000ff4000720c */ /* 0x000fe40003f05270 */
[----:B------:R-:W-:Y:S11]  /*7c40*/  IADD3 R26, PT, PT, R26, 0x1, RZ ;  /* 0x000000011a1a7810 */ /* 0x000ff60007ffe0ff */
[----:B------:R3:W4:Y:S04]  /*7c50*/  @P0 LDS.128 R28, [R3+UR43+0x200] ;  /* 0x0002002b031c0984 */ /* 0x0007280008000c00 */
[----:B------:R3:W1:Y:S02]  /*7c60*/  @P0 LDS.128 R36, [R0+0x200] ;  /* 0x0002000000240984 */ /* 0x0006640000000c00 */
.L_x_130:
[----:B------:R-:W-:Y:S05]  /*7c70*/  BSYNC B1 ;  /* 0x0000000000017941 */ /* 0x000fea0003800000 */
.L_x_129:
[----:B---3--:R-:W-:Y:S05]  /*7c80*/  VIADD R0, R25, 0x20 ;  /* 0x0000002019007836 */ /* 0x008fea0000000000 */
[----:B------:R-:W-:Y:S04]  /*7c90*/  SHF.R.U32.HI R0, RZ, 0x15, R0 ;  /* 0x00000015ff007819 */ /* 0x000fe80000011600 */
[----:B------:R-:W-:Y:S11]  /*7ca0*/  LOP3.LUT P0, RZ, R0, 0x3, R47, 0x48, !PT ;  /* 0x0000000300ff7812 */ /* 0x000ff6000780482f */
[----:B------:R-:W-:Y:S02]  /*7cb0*/  @!UPT UIADD3 URZ, UPT, UPT, URZ, URZ, URZ ;  /* 0x000000fffffff290 */ /* 0x000fe4000fffe0ff */
[----:B------:R-:W-:Y:S05]  /*7cc0*/  @!P0 BRA `(.L_x_134) ;  /* 0x0000000000408947 */ /* 0x000fea0003800000 */
[----:B------:R-:W3:Y:S01]  /*7cd0*/  LDCU.64 UR8, c[0x4][0x70] ;  /* 0x01000e00ff0877ac */ /* 0x000ee20008000a00 */
[----:B------:R-:W-:Y:S01]  /*7ce0*/  MOV R3, 0x0 ;  /* 0x0000000000037802 */ /* 0x000fe20000000f00 */
[----:B------:R-:W-:Y:S02]  /*7cf0*/  HFMA2 R12, -RZ, RZ, 0, 5.9604644775390625e-08 ;  /* 0x00000001ff0c7431 */ /* 0x000fe400000001ff */
[----:B-1----:R-:W-:Y:S02]  /*7d00*/  IMAD.MOV.U32 R8, RZ, RZ, 0x192 ;  /* 0x00000192ff087424 */ /* 0x002fe400078e00ff */
[----:B------:R-:W-:Y:S01]  /*7d10*/  IMAD.MOV.U32 R13, RZ, RZ, RZ ;  /* 0x000000ffff0d7224 */ /* 0x000fe200078e00ff */
[----:B------:R-:W1:Y:S01]  /*7d20*/  LDCU.64 UR6, c[0x4][0x78] ;  /* 0x01000f00ff0677ac */ /* 0x000e620008000a00 */
[----:B--2---:R-:W2:Y:S01]  /*7d30*/  LDC.64 R2, c[0x4][R3] ;  /* 0x0100000003027b82 */ /* 0x004ea20000000a00 */
[----:B------:R-:W5:Y:S01]  /*7d40*/  LDCU.64 UR4, c[0x4][0x10] ;  /* 0x01000200ff0477ac */ /* 0x000f620008000a00 */
[----:B---3--:R-:W-:Y:S01]  /*7d50*/  MOV R5, UR9 ;  /* 0x0000000900057c02 */ /* 0x008fe20008000f00 */
[----:B------:R-:W-:Y:S01]  /*7d60*/  IMAD.U32 R4, RZ, RZ, UR8 ;  /* 0x00000008ff047e24 */ /* 0x000fe2000f8e00ff */
[----:B-1----:R-:W-:Y:S01]  /*7d70*/  MOV R7, UR7 ;  /* 0x0000000700077c02 */ /* 0x002fe20008000f00 */
[----:B------:R-:W-:Y:S01]  /*7d80*/  IMAD.U32 R6, RZ, RZ, UR6 ;  /* 0x00000006ff067e24 */ /* 0x000fe2000f8e00ff */
[----:B-----5:R-:W-:Y:S01]  /*7d90*/  MOV R11, UR5 ;  /* 0x00000005000b7c02 */ /* 0x020fe20008000f00 */
[----:B------:R-:W-:Y:S02]  /*7da0*/  IMAD.U32 R10, RZ, RZ, UR4 ;  /* 0x00000004ff0a7e24 */ /* 0x000fe4000f8e00ff */
[----:B------:R-:W-:Y:S07]  /*7db0*/  LEPC R20, `(.L_x_134) ;  /* 0x000000001014794e */ /* 0x000fee0000000000 */
[----:B--2-4-:R-:W-:Y:S05]  /*7dc0*/  CALL.ABS.NOINC R2 ;  /* 0x0000000002007343 */ /* 0x014fea0003c00000 */
.L_x_134:
[----:B------:R-:W-:Y:S01]  /*7dd0*/  ISETP.NE.AND P6, PT, R61, RZ, PT ;  /* 0x000000ff3d00720c */ /* 0x000fe20003fc5270 */
[----:B------:R-:W-:Y:S05]  /*7de0*/  WARPSYNC.ALL ;  /* 0x0000000000007948 */ /* 0x000fea0003800000 */
[----:B------:R-:W-:Y:S01]  /*7df0*/  R2UR UR4, R25 ;  /* 0x00000000190472ca */ /* 0x000fe200000e0000 */
[----:B----4-:R-:W-:Y:S01]  /*7e00*/  HADD2.F32 R3, -RZ, R28.H0_H0 ;  /* 0x2000001cff037230 */ /* 0x010fe20000004100 */
[----:B------:R-:W-:Y:S01]  /*7e10*/  ISETP.NE.AND P0, PT, R60, RZ, PT ;  /* 0x000000ff3c00720c */ /* 0x000fe20003f05270 */
[----:B------:R-:W-:Y:S01]  /*7e20*/  HADD2.F32 R20, -RZ, R30.H0_H0 ;  /* 0x2000001eff147230 */ /* 0x000fe20000004100 */
[----:B------:R-:W-:Y:S09]  /*7e30*/  BSSY.RECONVERGENT B0, `(.L_x_135) ;  /* 0x0000058000007945 */ /* 0x000ff20003800200 */
[----:B-12---:R-:W1:Y:S02]  /*7e40*/  LDTM.x16 R4, tmem[UR4+0x20] ;  /* 0x00002004000479ee */ /* 0x006e640008240000 */
        /* <DEDUP_REMOVED lines=59> */
[----:B------:R-:W-:Y:S02]  /*8200*/  LEA R3, R26, UR43, 0x3 ;  /* 0x0000002b1a037c11 */ /* 0x000fe4000f8e18ff */
        /* <DEDUP_REMOVED lines=8> */
[----:B------:R-:W-:Y:S01]  /*8290*/  @P6 SHF.L.U32 R2, R59, 0x1f, RZ ;  /* 0x0000001f3b026819 */ /* 0x000fe200000006ff */
        /* <DEDUP_REMOVED lines=17> */
.L_x_136:
[----:B------:R-:W-:Y:S05]  /*83b0*/  BSYNC.RECONVERGENT B0 ;  /* 0x0000000000007941 */ /* 0x000fea0003800200 */
.L_x_135:
        /* <DEDUP_REMOVED lines=19> */
.L_x_140:
[----:B------:R-:W-:Y:S05]  /*84f0*/  BSYNC B0 ;  /* 0x0000000000007941 */ /* 0x000fea0003800000 */
.L_x_139:
[----:B------:R-:W-:Y:S11]  /*8500*/  ISETP.NE.AND P0, PT, R64, RZ, PT ;  /* 0x000000ff4000720c */ /* 0x000ff60003f05270 */
[----:B------:R-:W-:Y:S02]  /*8510*/  @!UPT UIADD3 URZ, UPT, UPT, URZ, URZ, URZ ;  /* 0x000000fffffff290 */ /* 0x000fe4000fffe0ff */
[----:B------:R3:W4:Y:S04]  /*8520*/  @P0 LDS.128 R28, [R26+UR43+0x200] ;  /* 0x0002002b1a1c0984 */ /* 0x0007280008000c00 */
[----:B------:R3:W1:Y:S02]  /*8530*/  @P0 LDS.128 R36, [R65+0x200] ;  /* 0x0002000041240984 */ /* 0x0006640000000c00 */
.L_x_138:
[----:B------:R-:W-:Y:S05]  /*8540*/  BSYNC B1 ;  /* 0x0000000000017941 */ /* 0x000fea0003800000 */
.L_x_137:
[----:B--2---:R-:W-:Y:S05]  /*8550*/  VIADD R0, R25, 0x30 ;  /* 0x0000003019007836 */ /* 0x004fea0000000000 */
[----:B------:R-:W-:Y:S04]  /*8560*/  SHF.R.U32.HI R0, RZ, 0x15, R0 ;  /* 0x00000015ff007819 */ /* 0x000fe80000011600 */
[----:B------:R-:W-:Y:S11]  /*8570*/  LOP3.LUT P0, RZ, R0, 0x3, R47, 0x48, !PT ;  /* 0x0000000300ff7812 */ /* 0x000ff6000780482f */
[----:B------:R-:W-:Y:S02]  /*8580*/  @!UPT UIADD3 URZ, UPT, UPT, URZ, URZ, URZ ;  /* 0x000000fffffff290 */ /* 0x000fe4000fffe0ff */
[----:B------:R-:W-:Y:S05]  /*8590*/  @!P0 BRA `(.L_x_142) ;  /* 0x0000000000408947 */ /* 0x000fea0003800000 */
[----:B------:R-:W2:Y:S01]  /*85a0*/  LDCU.64 UR8, c[0x4][0x70] ;  /* 0x01000e00ff0877ac */ /* 0x000ea20008000a00 */
[----:B------:R-:W-:Y:S01]  /*85b0*/  MOV R3, 0x0 ;  /* 0x0000000000037802 */ /* 0x000fe20000000f00 */
        /* <DEDUP_REMOVED lines=14> */
.L_x_142:
[----:B------:R-:W-:Y:S01]  /*86a0*/  ISETP.NE.AND P0, PT, R60, RZ, PT ;  /* 0x000000ff3c00720c */ /* 0x000fe20003f05270 */
[----:B------:R-:W-:Y:S05]  /*86b0*/  WARPSYNC.ALL ;  /* 0x0000000000007948 */ /* 0x000fea0003800000 */
[----:B------:R-:W-:Y:S01]  /*86c0*/  R2UR UR4, R25 ;  /* 0x00000000190472ca */ /* 0x000fe200000e0000 */
[--C-:B----4-:R-:W-:Y:S01]  /*86d0*/  HADD2.F32 R20, -RZ, R28.reuse.H0_H0 ;  /* 0x2000001cff147230 */ /* 0x110fe20000004100 */
[----:B------:R-:W-:Y:S01]  /*86e0*/  IADD3 R53, PT, PT, R53, 0xf0, RZ ;  /* 0x000000f035357810 */ /* 0x000fe20007ffe0ff */
[----:B------:R-:W-:Y:S01]  /*86f0*/  HADD2.F32 R21, -RZ, R28.H1_H1 ;  /* 0x3000001cff157230 */ /* 0x000fe20000004100 */
[----:B------:R-:W-:Y:S01]  /*8700*/  BSSY.RECONVERGENT B0, `(.L_x_143) ;  /* 0x0000054000007945 */ /* 0x000fe20003800200 */
[--C-:B------:R-:W-:Y:S01]  /*8710*/  HADD2.F32 R25, -RZ, R29.reuse.H0_H0 ;  /* 0x2000001dff197230 */ /* 0x100fe20000004100 */
[----:B------:R-:W-:Y:S01]  /*8720*/  LOP3.LUT R53, R53, 0xfefffff8, RZ, 0xc0, !PT ;  /* 0xfefffff835357812 */ /* 0x000fe200078ec0ff */
[----:B---3--:R-:W-:Y:S02]  /*8730*/  HADD2.F32 R26, -RZ, R29.H1_H1 ;  /* 0x3000001dff1a7230 */ /* 0x008fe40000004100 */
[--C-:B------:R-:W-:Y:S02]  /*8740*/  HADD2.F32 R28, -RZ, R30.reuse.H0_H0 ;  /* 0x2000001eff1c7230 */ /* 0x100fe40000004100 */
[----:B------:R-:W-:Y:S02]  /*8750*/  HADD2.F32 R29, -RZ, R30.H1_H1 ;  /* 0x3000001eff1d7230 */ /* 0x000fe40000004100 */
[----:B-1----:R-:W1:Y:S01]  /*8760*/  LDTM.x16 R4, tmem[UR4+0x30] ;  /* 0x00003004000479ee */ /* 0x002e620008240000 */
[----:B------:R-:W-:Y:S01]  /*8770*/  NOP ;  /* 0x0000000000007918 */ /* 0x000fe20000000000 */
[----:B-1----:R1:W-:Y:S01]  /*8780*/  SYNCS.ARRIVE.TRANS64.RED.A1T0 RZ, [R53+URZ], RZ ;  /* 0x000000ff35ff79a7 */ /* 0x0023e200081004ff */
[--C-:B------:R-:W-:Y:S02]  /*8790*/  HADD2.F32 R30, -RZ, R31.reuse.H0_H0 ;  /* 0x2000001fff1e7230 */ /* 0x100fe40000004100 */
[----:B------:R-:W-:Y:S02]  /*87a0*/  HADD2.F32 R31, -RZ, R31.H1_H1 ;  /* 0x3000001fff1f7230 */ /* 0x000fe40000004100 */
        /* <DEDUP_REMOVED lines=8> */
[C---:B------:R-:W-:Y:S01]  /*8830*/  FMUL R4, R24.reuse, R4 ;  /* 0x0000000418047220 */ /* 0x040fe20000400000 */
[C---:B------:R-:W-:Y:S01]  /*8840*/  FMUL R5, R24.reuse, R5 ;  /* 0x0000000518057220 */ /* 0x040fe20000400000 */
[C---:B------:R-:W-:Y:S01]  /*8850*/  FMUL R6, R24.reuse, R6 ;  /* 0x0000000618067220 */ /* 0x040fe20000400000 */
[C---:B------:R-:W-:Y:S01]  /*8860*/  FMUL R7, R24.reuse, R7 ;  /* 0x0000000718077220 */ /* 0x040fe20000400000 */
[C---:B------:R-:W-:Y:S01]  /*8870*/  FFMA R4, R27.reuse, R20, R4 ;  /* 0x000000141b047223 */ /* 0x040fe20000000004 */
        /* <DEDUP_REMOVED lines=15> */
[C---:B------:R-:W-:Y:S01]  /*8970*/  FMUL R12, R24.reuse, R16 ;  /* 0x00000010180c7220 */ /* 0x040fe20000400000 */
[C---:B------:R-:W-:Y:S01]  /*8980*/  FFMA R0, R27.reuse, R32, R0 ;  /* 0x000000201b007223 */ /* 0x040fe20000000000 */
[C---:B------:R-:W-:Y:S01]  /*8990*/  FMUL R13, R24.reuse, R17 ;  /* 0x00000011180d7220 */ /* 0x040fe20000400000 */
[----:B------:R-:W-:Y:S01]  /*89a0*/  FFMA R2, R27, R33, R2 ;  /* 0x000000211b027223 */ /* 0x000fe20000000002 */
[----:B------:R-:W-:Y:S01]  /*89b0*/  F2FP.F16.F32.PACK_AB R4, R5, R4 ;  /* 0x000000040504723e */ /* 0x000fe200000000ff */
[C---:B------:R-:W-:Y:S01]  /*89c0*/  FMUL R14, R24.reuse, R18 ;  /* 0x00000012180e7220 */ /* 0x040fe20000400000 */
[----:B------:R-:W-:Y:S01]  /*89d0*/  FFMA R3, R27, R34, R3 ;  /* 0x000000221b037223 */ /* 0x000fe20000000003 */
[----:B------:R-:W-:Y:S01]  /*89e0*/  F2FP.F16.F32.PACK_AB R5, R7, R6 ;  /* 0x000000060705723e */ /* 0x000fe200000000ff */
[----:B------:R-:W-:Y:S01]  /*89f0*/  FFMA R15, R27, R35, R15 ;  /* 0x000000231b0f7223 */ /* 0x000fe2000000000f */
[----:B------:R-:W-:Y:S01]  /*8a00*/  FMUL R19, R24, R19 ;  /* 0x0000001318137220 */ /* 0x000fe20000400000 */
[----:B------:R-:W-:Y:S01]  /*8a10*/  F2FP.F16.F32.PACK_AB R6, R9, R8 ;  /* 0x000000080906723e */ /* 0x000fe200000000ff */
[----:B------:R-:W-:Y:S01]  /*8a20*/  FFMA R12, R27, R36, R12 ;  /* 0x000000241b0c7223 */ /* 0x000fe2000000000c */
[----:B------:R-:W-:Y:S01]  /*8a30*/  F2FP.F16.F32.PACK_AB R7, R11, R10 ;  /* 0x0000000a0b07723e */ /* 0x000fe200000000ff */
[C---:B------:R-:W-:Y:S01]  /*8a40*/  FFMA R13, R27.reuse, R37, R13 ;  /* 0x000000251b0d7223 */ /* 0x040fe2000000000d */
[C---:B------:R-:W-:Y:S01]  /*8a50*/  FFMA R14, R27.reuse, R38, R14 ;  /* 0x000000261b0e7223 */ /* 0x040fe2000000000e */
[----:B------:R-:W-:Y:S01]  /*8a60*/  FFMA R19, R27, R39, R19 ;  /* 0x000000271b137223 */ /* 0x000fe20000000013 */
[----:B------:R-:W-:Y:S01]  /*8a70*/  F2FP.F16.F32.PACK_AB R16, R2, R0 ;  /* 0x000000000210723e */ /* 0x000fe200000000ff */
[----:B------:R1:W-:Y:S01]  /*8a80*/  STS.128 [R56+UR43+0x3200], R4 ;  /* 0x0032000438007988 */ /* 0x0003e20008000c2b */
        /* <DEDUP_REMOVED lines=27> */
.L_x_144:
[----:B------:R-:W-:Y:S05]  /*8c40*/  BSYNC.RECONVERGENT B0 ;  /* 0x0000000000007941 */ /* 0x000fea0003800200 */
.L_x_143:
[----:B------:R-:W-:Y:S01]  /*8c50*/  BAR.SYNC.DEFER_BLOCKING 0x1, 0x80 ;  /* 0x0042000000007b1d */ /* 0x000fe20000010000 */
[----:B------:R-:W-:Y:S01]  /*8c60*/  UISETP.NE.AND UP0, UPT, UR52, -0x4, UPT ;  /* 0xfffffffc3400788c */ /* 0x000fe2000bf05270 */
[----:B------:R-:W-:Y:S08]  /*8c70*/  IADD3 R22, PT, PT, R22, 0x1, RZ ;  /* 0x0000000116167810 */ /* 0x000ff00007ffe0ff */
[----:B------:R-:W-:Y:S05]  /*8c80*/  BRA.U !UP0, `(.L_x_145) ;  /* 0x0000000108287547 */ /* 0x000fea000b800000 */
[----:B------:R-:W-:Y:S01]  /*8c90*/  ISETP.NE.AND P0, PT, R61, RZ, PT ;  /* 0x000000ff3d00720c */ /* 0x000fe20003f05270 */
[----:B------:R-:W-:Y:S01]  /*8ca0*/  IMAD.U32 R2, RZ, RZ, UR46 ;  /* 0x0000002eff027e24 */ /* 0x000fe2000f8e00ff */
[----:B------:R-:W-:Y:S01]  /*8cb0*/  UIADD3 UR4, UPT, UPT, UR46, 0x1, URZ ;  /* 0x000000012e047890 */ /* 0x000fe2000fffe0ff */
[----:B------:R-:W-:Y:S03]  /*8cc0*/  IMAD.U32 R0, RZ, RZ, UR47 ;  /* 0x0000002fff007e24 */ /* 0x000fe6000f8e00ff */
[----:B------:R-:W-:Y:S04]  /*8cd0*/  UISETP.NE.AND UP0, UPT, UR4, 0x4, UPT ;  /* 0x000000040400788c */ /* 0x000fe8000bf05270 */
[----:B------:R-:W-:Y:S03]  /*8ce0*/  USEL UR46, UR4, URZ, UP0 ;  /* 0x000000ff042e7287 */ /* 0x000fe60008000000 */
[----:B------:R-:W-:Y:S05]  /*8cf0*/  @P0 LEA R2, R2, UR43, 0x3 ;  /* 0x0000002b02020c11 */ /* 0x000fea000f8e18ff */
[----:B------:R-:W-:Y:S05]  /*8d00*/  @P0 VIADD R2, R2, 0x80 ;  /* 0x0000008002020836 */ /* 0x000fea0000000000 */
[----:B------:R-:W-:Y:S04]  /*8d10*/  @P0 PRMT R0, R0, 0x654, R2 ;  /* 0x0000065400000816 */ /* 0x000fe80000000002 */
[----:B------:R2:W-:Y:S03]  /*8d20*/  @P0 SYNCS.ARRIVE.TRANS64.RED.A1T0 RZ, [R0+URZ], RZ ;  /* 0x000000ff00ff09a7 */ /* 0x0005e600081004ff */
.L_x_145:
[----:B------:R-:W-:Y:S01]  /*8d30*/  R2UR UR4, R50 ;  /* 0x00000000320472ca */ /* 0x000fe200000e0000 */
[----:B------:R-:W-:Y:S01]  /*8d40*/  UISETP.NE.AND UP0, UPT, UR62, URZ, UPT ;  /* 0x000000ff3e00728c */ /* 0x000fe2000bf05270 */
[----:B------:R-:W-:Y:S01]  /*8d50*/  ISETP.NE.AND P0, PT, R55, 0x2, PT ;  /* 0x000000023700780c */ /* 0x000fe20003f05270 */
[----:B------:R-:W-:Y:S01]  /*8d60*/  UIADD3 UR31, UPT, UPT, UR38, UR63, URZ ;  /* 0x0000003f261f7290 */ /* 0x000fe2000fffe0ff */
[----:B------:R-:W-:Y:S01]  /*8d70*/  ISETP.NE.AND P1, PT, R22, 0x4, PT ;  /* 0x000000041600780c */ /* 0x000fe20003f25270 */
[----:B------:R-:W-:Y:S01]  /*8d80*/  UIADD3 UR52, UPT, UPT, UR52, 0x4, URZ ;  /* 0x0000000434347890 */ /* 0x000fe2000fffe0ff */
[----:B------:R-:W-:Y:S01]  /*8d90*/  SEL R2, RZ, 0x1, P0 ;  /* 0x00000001ff027807 */ /* 0x000fe20000000000 */
[----:B------:R-:W-:Y:S01]  /*8da0*/  UMOV UR36, UR61 ;  /* 0x0000003d00247c82 */ /* 0x000fe20008000000 */
[----:B--2---:R-:W-:Y:S02]  /*8db0*/  SEL R0, RZ, 0x1, P1 ;  /* 0x00000001ff007807 */ /* 0x004fe40000800000 */
[----:B------:R-:W-:Y:S02]  /*8dc0*/  LOP3.LUT R57, R57, R2, RZ, 0x3c, !PT ;  /* 0x0000000239397212 */ /* 0x000fe400078e3cff */
[----:B------:R-:W-:Y:S01]  /*8dd0*/  LOP3.LUT R58, R58, R0, RZ, 0x3c, !PT ;  /* 0x000000003a3a7212 */ /* 0x000fe200078e3cff */
[----:B------:R-:W-:Y:S01]  /*8de0*/  UIADD3 UR30, UPT, UPT, UR37, UR4, URZ ;  /* 0x00000004251e7290 */ /* 0x000fe2000fffe0ff */
[----:B------:R-:W-:Y:S02]  /*8df0*/  SEL R55, R55, RZ, P0 ;  /* 0x000000ff37377207 */ /* 0x000fe40000000000 */
[----:B------:R-:W-:Y:S01]  /*8e00*/  SEL R22, R22, RZ, P1 ;  /* 0x000000ff16167207 */ /* 0x000fe20000800000 */
[----:B------:R-:W-:Y:S08]  /*8e10*/  BRA.U UP0, `(.L_x_146) ;  /* 0xffffffcd005c7547 */ /* 0x000ff0000b83ffff */
[----:B------:R-:W-:-:S13]  /*8e20*/  R2UR UR4, R51 ;  /* 0x00000000330472ca */ /* 0x000fda00000e0000 */
[----:B------:R-:W-:-:S09]  /*8e30*/  UISETP.NE.AND UP0, UPT, UR4, URZ, UPT ;  /* 0x000000ff0400728c */ /* 0x000fd2000bf05270 */
[----:B------:R-:W-:Y:S05]  /*8e40*/  BRA.U !UP0, `(.L_x_147) ;  /* 0x0000000108487547 */ /* 0x000fea000b800000 */
[----:B------:R-:W2:Y:S02]  /*8e50*/  LDCU.64 UR4, c[0x0][0x890] ;  /* 0x00011200ff0477ac */ /* 0x000ea40008000a00 */
[----:B--2---:R-:W-:-:S04]  /*8e60*/  UISETP.NE.U32.AND UP0, UPT, UR4, URZ, UPT ;  /* 0x000000ff0400728c */ /* 0x004fc8000bf05070 */
[----:B------:R-:W-:-:S09]  /*8e70*/  UISETP.NE.AND.EX UP0, UPT, UR5, URZ, UPT, UP0 ;  /* 0x000000ff0500728c */ /* 0x000fd2000bf05300 */
[----:B------:R-:W-:Y:S05]  /*8e80*/  BRA.U UP0, `(.L_x_148) ;  /* 0x00000001000c7547 */ /* 0x000fea000b800000 */
[----:B------:R-:W-:-:S13]  /*8e90*/  FSETP.NEU.AND P0, PT, R27, RZ, PT ;  /* 0x000000ff1b00720b */ /* 0x000fda0003f0d000 */
[----:B------:R-:W-:Y:S05]  /*8ea0*/  @!P0 EXIT ;  /* 0x000000000000894d */ /* 0x000fea0003800000 */
[----:B------:R-:W-:Y:S05]  /*8eb0*/  BRA `(.L_x_147) ;  /* 0x00000000002c7947 */ /* 0x000fea0003800000 */
.L_x_148:
[----:B------:R-:W-:Y:S01]  /*8ec0*/  ISETP.NE.AND P0, PT, R54, RZ, PT ;  /* 0x000000ff3600720c */ /* 0x000fe20003f05270 */
[----:B------:R-:W-:-:S12]  /*8ed0*/  BSSY.RECONVERGENT B0, `(.L_x_147) ;  /* 0x0000009000007945 */ /* 0x000fd80003800200 */
[----:B------:R-:W-:Y:S05]  /*8ee0*/  @P0 BRA `(.L_x_149) ;  /* 0x0000000000140947 */ /* 0x000fea0003800000 */
[----:B------:R-:W2:Y:S02]  /*8ef0*/  LDCU.64 UR4, c[0x0][0x888] ;  /* 0x00011100ff0477ac */ /* 0x000ea40008000a00 */
[----:B--2---:R-:W-:-:S04]  /*8f00*/  ISETP.NE.U32.AND P0, PT, RZ, UR4, PT ;  /* 0x00000004ff007c0c */ /* 0x004fc8000bf05070 */
[----:B------:R-:W-:-:S13]  /*8f10*/  ISETP.NE.AND.EX P0, PT, RZ, UR5, PT, P0 ;  /* 0x00000005ff007c0c */ /* 0x000fda000bf05300 */
[----:B------:R-:W-:Y:S05]  /*8f20*/  @!P0 EXIT ;  /* 0x000000000000894d */ /* 0x000fea0003800000 */
[----:B------:R-:W-:Y:S05]  /*8f30*/  BRA `(.L_x_150) ;  /* 0x0000000000087947 */ /* 0x000fea0003800000 */
.L_x_149:
[----:B------:R-:W-:-:S13]  /*8f40*/  FSETP.NEU.AND P0, PT, R27, RZ, PT ;  /* 0x000000ff1b00720b */ /* 0x000fda0003f0d000 */
[----:B------:R-:W-:Y:S05]  /*8f50*/  @!P0 EXIT ;  /* 0x000000000000894d */ /* 0x000fea0003800000 */
.L_x_150:
[----:B------:R-:W-:Y:S05]  /*8f60*/  BSYNC.RECONVERGENT B0 ;  /* 0x0000000000007941 */ /* 0x000fea0003800200 */
.L_x_147:
[----:B------:R-:W-:Y:S01]  /*8f70*/  ULEA UR4, UR46, UR43, 0x3 ;  /* 0x0000002b2e047291 */ /* 0x000fe2000f8e18ff */
[----:B------:R-:W-:-:S04]  /*8f80*/  DEPBAR.LE SB0, 0x0 ;  /* 0x000080000000791a */ /* 0x000fc80000000000 */
[----:B------:R-:W-:-:S04]  /*8f90*/  UIADD3 UR4, UPT, UPT, UR4, 0x80, URZ ;  /* 0x0000008004047890 */ /* 0x000fc8000fffe0ff */
[----:B------:R-:W-:-:S09]  /*8fa0*/  UPRMT UR4, UR47, 0x654, UR4 ;  /* 0x000006542f047896 */ /* 0x000fd20008000004 */
[----:B------:R-:W-:Y:S01]  /*8fb0*/  SYNCS.ARRIVE.TRANS64.RED.A1T0 RZ, [UR4], RZ ;  /* 0x000000ffffff79a7 */ /* 0x000fe20008100404 */
[----:B------:R-:W-:Y:S05]  /*8fc0*/  EXIT ;  /* 0x000000000000794d */ /* 0x000fea0003800000 */
.L_x_24:
[----:B--2---:R2:W3:Y:S02]  /*8fd0*/  SYNCS.PHASECHK.TRANS64.TRYWAIT P0, [R0+URZ+0x120], R2 ;  /* 0x00012002000075a7 */ /* 0x0044e400080011ff */
[----:B---3--:R-:W-:Y:S05]  /*8fe0*/  @!P0 NANOSLEEP.SYNCS 0x989680 ;  /* 0x009896800000895d */ /* 0x008fea0003900000 */
[----:B------:R-:W3:Y:S02]  /*8ff0*/  @!P0 SYNCS.PHASECHK.TRANS64 P0, [R0+URZ+0x120], R2 ;  /* 0x00012002000085a7 */ /* 0x000ee400080010ff */
[----:B---3--:R-:W-:Y:S05]  /*9000*/  @!P0 BRA `(.L_x_24) ;  /* 0xfffffffc00f08947 */ /* 0x008fea000383ffff */
[----:B------:R-:W-:Y:S05]  /*9010*/  BRA `(.L_x_151) ;  /* 0xffffff8800847947 */ /* 0x000fea000383ffff */
.L_x_27:
[----:B-1----:R-:W-:-:S07]  /*9020*/  MOV R0, UR33 ;  /* 0x0000002100007c02 */ /* 0x002fce0008000f00 */
.L_x_152:
[----:B-1----:R1:W2:Y:S02]  /*9030*/  SYNCS.PHASECHK.TRANS64.TRYWAIT P0, [R0+URZ+0x30], R3 ;  /* 0x00003003000075a7 */ /* 0x0022a400080011ff */
[----:B--2---:R-:W-:Y:S05]  /*9040*/  @!P0 NANOSLEEP.SYNCS 0x989680 ;  /* 0x009896800000895d */ /* 0x004fea0003900000 */
[----:B------:R-:W2:Y:S02]  /*9050*/  @!P0 SYNCS.PHASECHK.TRANS64 P0, [R0+URZ+0x30], R3 ;  /* 0x00003003000085a7 */ /* 0x000ea400080010ff */
[----:B--2---:R-:W-:Y:S05]  /*9060*/  @!P0 BRA `(.L_x_152) ;  /* 0xfffffffc00f08947 */ /* 0x004fea000383ffff */
[----:B------:R-:W-:Y:S05]  /*9070*/  BRA `(.L_x_26) ;  /* 0xffffff8800d87947 */ /* 0x000fea000383ffff */
.L_x_34:
[----:B-1----:R-:W-:-:S07]  /*9080*/  MOV R0, UR17 ;  /* 0x0000001100007c02 */ /* 0x002fce0008000f00 */
.L_x_153:
[----:B-1----:R1:W2:Y:S02]  /*9090*/  SYNCS.PHASECHK.TRANS64.TRYWAIT P0, [R0+URZ+0x30], R3 ;  /* 0x00003003000075a7 */ /* 0x0022a400080011ff */
[----:B--2---:R-:W-:Y:S05]  /*90a0*/  @!P0 NANOSLEEP.SYNCS 0x989680 ;  /* 0x009896800000895d */ /* 0x004fea0003900000 */
[----:B------:R-:W2:Y:S02]  /*90b0*/  @!P0 SYNCS.PHASECHK.TRANS64 P0, [R0+URZ+0x30], R3 ;  /* 0x00003003000085a7 */ /* 0x000ea400080010ff */
[----:B--2---:R-:W-:Y:S05]  /*90c0*/  @!P0 BRA `(.L_x_153) ;  /* 0xfffffffc00f08947 */ /* 0x004fea000383ffff */
[----:B------:R-:W-:Y:S05]  /*90d0*/  BRA `(.L_x_33) ;  /* 0xffffff8c009c7947 */ /* 0x000fea000383ffff */
.L_x_39:
[----:B-1----:R1:W2:Y:S02]  /*90e0*/  SYNCS.PHASECHK.TRANS64.TRYWAIT P0, [R3+URZ+0xb0], R0 ;  /* 0x0000b000030075a7 */ /* 0x0022a400080011ff */
[----:B--2---:R-:W-:Y:S05]  /*90f0*/  @!P0 NANOSLEEP.SYNCS 0x989680 ;  /* 0x009896800000895d */ /* 0x004fea0003900000 */
[----:B------:R-:W2:Y:S02]  /*9100*/  @!P0 SYNCS.PHASECHK.TRANS64 P0, [R3+URZ+0xb0], R0 ;  /* 0x0000b000030085a7 */ /* 0x000ea400080010ff */
[----:B--2---:R-:W-:Y:S05]  /*9110*/  @!P0 BRA `(.L_x_39) ;  /* 0xfffffffc00f08947 */ /* 0x004fea000383ffff */
[----:B------:R-:W-:Y:S05]  /*9120*/  BRA `(.L_x_154) ;  /* 0xffffff9000487947 */ /* 0x000fea000383ffff */
.L_x_43:
[----:B------:R-:W-:-:S07]  /*9130*/  MOV R0, UR4 ;  /* 0x0000000400007c02 */ /* 0x000fce0008000f00 */
.L_x_155:
[----:B-1----:R1:W2:Y:S02]  /*9140*/  SYNCS.PHASECHK.TRANS64.TRYWAIT P0, [R0+URZ], R2 ;  /* 0x00000002000075a7 */ /* 0x0022a400080011ff */
[----:B--2---:R-:W-:Y:S05]  /*9150*/  @!P0 NANOSLEEP.SYNCS 0x989680 ;  /* 0x009896800000895d */ /* 0x004fea0003900000 */
[----:B------:R-:W2:Y:S02]  /*9160*/  @!P0 SYNCS.PHASECHK.TRANS64 P0, [R0+URZ], R2 ;  /* 0x00000002000085a7 */ /* 0x000ea400080010ff */
[----:B--2---:R-:W-:Y:S05]  /*9170*/  @!P0 BRA `(.L_x_155) ;  /* 0xfffffffc00f08947 */ /* 0x004fea000383ffff */
[----:B------:R-:W-:Y:S05]  /*9180*/  BRA `(.L_x_156) ;  /* 0xffffff9400f07947 */ /* 0x000fea000383ffff */
.L_x_44:
[----:B------:R-:W-:-:S07]  /*9190*/  MOV R0, UR5 ;  /* 0x0000000500007c02 */ /* 0x000fce0008000f00 */
.L_x_157:
[----:B-1----:R1:W2:Y:S02]  /*91a0*/  SYNCS.PHASECHK.TRANS64.TRYWAIT P0, [R0+URZ], R3 ;  /* 0x00000003000075a7 */ /* 0x0022a400080011ff */
[----:B--2---:R-:W-:Y:S05]  /*91b0*/  @!P0 NANOSLEEP.SYNCS 0x989680 ;  /* 0x009896800000895d */ /* 0x004fea0003900000 */
[----:B------:R-:W2:Y:S02]  /*91c0*/  @!P0 SYNCS.PHASECHK.TRANS64 P0, [R0+URZ], R3 ;  /* 0x00000003000085a7 */ /* 0x000ea400080010ff */
[----:B--2---:R-:W-:Y:S05]  /*91d0*/  @!P0 BRA `(.L_x_157) ;  /* 0xfffffffc00f08947 */ /* 0x004fea000383ffff */
[----:B------:R-:W-:Y:S05]  /*91e0*/  BRA `(.L_x_158) ;  /* 0xffffff9400fc7947 */ /* 0x000fea000383ffff */
.L_x_45:
[----:B------:R-:W-:-:S07]  /*91f0*/  MOV R0, UR5 ;  /* 0x0000000500007c02 */ /* 0x000fce0008000f00 */
.L_x_159:
[----:B-1----:R1:W2:Y:S02]  /*9200*/  SYNCS.PHASECHK.TRANS64.TRYWAIT P0, [R0+URZ], R3 ;  /* 0x00000003000075a7 */ /* 0x0022a400080011ff */
[----:B--2---:R-:W-:Y:S05]  /*9210*/  @!P0 NANOSLEEP.SYNCS 0x989680 ;  /* 0x009896800000895d */ /* 0x004fea0003900000 */
[----:B------:R-:W2:Y:S02]  /*9220*/  @!P0 SYNCS.PHASECHK.TRANS64 P0, [R0+URZ], R3 ;  /* 0x00000003000085a7 */ /* 0x000ea400080010ff */
[----:B--2---:R-:W-:Y:S05]  /*9230*/  @!P0 BRA `(.L_x_159) ;  /* 0xfffffffc00f08947 */ /* 0x004fea000383ffff */
[----:B------:R-:W-:Y:S05]  /*9240*/  BRA `(.L_x_160) ;  /* 0xffffff9800087947 */ /* 0x000fea000383ffff */
.L_x_46:
[----:B------:R-:W-:-:S07]  /*9250*/  MOV R0, UR5 ;  /* 0x0000000500007c02 */ /* 0x000fce0008000f00 */
.L_x_161:
[----:B-1----:R1:W2:Y:S02]  /*9260*/  SYNCS.PHASECHK.TRANS64.TRYWAIT P0, [R0+URZ], R3 ;  /* 0x00000003000075a7 */ /* 0x0022a400080011ff */
[----:B--2---:R-:W-:Y:S05]  /*9270*/  @!P0 NANOSLEEP.SYNCS 0x989680 ;  /* 0x009896800000895d */ /* 0x004fea0003900000 */
[----:B------:R-:W2:Y:S02]  /*9280*/  @!P0 SYNCS.PHASECHK.TRANS64 P0, [R0+URZ], R3 ;  /* 0x00000003000085a7 */ /* 0x000ea400080010ff */
[----:B--2---:R-:W-:Y:S05]  /*9290*/  @!P0 BRA `(.L_x_161) ;  /* 0xfffffffc00f08947 */ /* 0x004fea000383ffff */
[----:B------:R-:W-:Y:S05]  /*92a0*/  BRA `(.L_x_162) ;  /* 0xffffff9800147947 */ /* 0x000fea000383ffff */
.L_x_47:
[----:B------:R-:W-:-:S07]  /*92b0*/  MOV R0, UR5 ;  /* 0x0000000500007c02 */ /* 0x000fce0008000f00 */
.L_x_163:
[----:B-1----:R1:W2:Y:S02]  /*92c0*/  SYNCS.PHASECHK.TRANS64.TRYWAIT P0, [R0+URZ], R3 ;  /* 0x00000003000075a7 */ /* 0x0022a400080011ff */
[----:B--2---:R-:W-:Y:S05]  /*92d0*/  @!P0 NANOSLEEP.SYNCS 0x989680 ;  /* 0x009896800000895d */ /* 0x004fea0003900000 */
[----:B------:R-:W2:Y:S02]  /*92e0*/  @!P0 SYNCS.PHASECHK.TRANS64 P0, [R0+URZ], R3 ;  /* 0x00000003000085a7 */ /* 0x000ea400080010ff */
[----:B--2---:R-:W-:Y:S05]  /*92f0*/  @!P0 BRA `(.L_x_163) ;  /* 0xfffffffc00f08947 */ /* 0x004fea000383ffff */
[----:B------:R-:W-:Y:S05]  /*9300*/  BRA `(.L_x_164) ;  /* 0xffffff9800207947 */ /* 0x000fea000383ffff */
.L_x_50:
[----:B--2---:R2:W3:Y:S02]  /*9310*/  SYNCS.PHASECHK.TRANS64.TRYWAIT P0, [R2+URZ+0x110], R4 ;  /* 0x00011004020075a7 */ /* 0x0044e400080011ff */
[----:B---3--:R-:W-:Y:S05]  /*9320*/  @!P0 NANOSLEEP.SYNCS 0x989680 ;  /* 0x009896800000895d */ /* 0x008fea0003900000 */
[----:B------:R-:W3:Y:S02]  /*9330*/  @!P0 SYNCS.PHASECHK.TRANS64 P0, [R2+URZ+0x110], R4 ;  /* 0x00011004020085a7 */ /* 0x000ee400080010ff */
[----:B---3--:R-:W-:Y:S05]  /*9340*/  @!P0 BRA `(.L_x_50) ;  /* 0xfffffffc00f08947 */ /* 0x008fea000383ffff */
[----:B------:R-:W-:Y:S05]  /*9350*/  BRA `(.L_x_165) ;  /* 0xffffff98007c7947 */ /* 0x000fea000383ffff */
.L_x_51:
[----:B------:R-:W-:-:S07]  /*9360*/  MOV R2, UR4 ;  /* 0x0000000400027c02 */ /* 0x000fce0008000f00 */
.L_x_166:
[----:B--2---:R2:W3:Y:S02]  /*9370*/  SYNCS.PHASECHK.TRANS64.TRYWAIT P0, [R2+URZ+0xc0], R5 ;  /* 0x0000c005020075a7 */ /* 0x0044e400080011ff */
[----:B---3--:R-:W-:Y:S05]  /*9380*/  @!P0 NANOSLEEP.SYNCS 0x989680 ;  /* 0x009896800000895d */ /* 0x008fea0003900000 */
[----:B------:R-:W3:Y:S02]  /*9390*/  @!P0 SYNCS.PHASECHK.TRANS64 P0, [R2+URZ+0xc0], R5 ;  /* 0x0000c005020085a7 */ /* 0x000ee400080010ff */
[----:B---3--:R-:W-:Y:S05]  /*93a0*/  @!P0 BRA `(.L_x_166) ;  /* 0xfffffffc00f08947 */ /* 0x008fea000383ffff */
[----:B------:R-:W-:Y:S05]  /*93b0*/  BRA `(.L_x_167) ;  /* 0xffffff98008c7947 */ /* 0x000fea000383ffff */
.L_x_52:
[----:B--2---:R2:W3:Y:S02]  /*93c0*/  SYNCS.PHASECHK.TRANS64.TRYWAIT P1, [R2+URZ+0xb0], R4 ;  /* 0x0000b004020075a7 */ /* 0x0044e400080211ff */
[----:B---3--:R-:W-:Y:S05]  /*93d0*/  @!P1 NANOSLEEP.SYNCS 0x989680 ;  /* 0x009896800000995d */ /* 0x008fea0003900000 */
[----:B------:R-:W3:Y:S02]  /*93e0*/  @!P1 SYNCS.PHASECHK.TRANS64 P1, [R2+URZ+0xb0], R4 ;  /* 0x0000b004020095a7 */ /* 0x000ee400080210ff */
[----:B---3--:R-:W-:Y:S05]  /*93f0*/  @!P1 BRA `(.L_x_52) ;  /* 0xfffffffc00f09947 */ /* 0x008fea000383ffff */
[----:B------:R-:W-:Y:S05]  /*9400*/  BRA `(.L_x_168) ;  /* 0xffffff9800bc7947 */ /* 0x000fea000383ffff */
.L_x_55:
[----:B------:R-:W-:-:S07]  /*9410*/  MOV R0, UR4 ;  /* 0x0000000400007c02 */ /* 0x000fce0008000f00 */
.L_x_169:
[----:B--2---:R2:W3:Y:S02]  /*9420*/  SYNCS.PHASECHK.TRANS64.TRYWAIT P0, [R0+URZ+0xc0], R2 ;  /* 0x0000c002000075a7 */ /* 0x0044e400080011ff */
[----:B---3--:R-:W-:Y:S05]  /*9430*/  @!P0 NANOSLEEP.SYNCS 0x989680 ;  /* 0x009896800000895d */ /* 0x008fea0003900000 */
[----:B------:R-:W3:Y:S02]  /*9440*/  @!P0 SYNCS.PHASECHK.TRANS64 P0, [R0+URZ+0xc0], R2 ;  /* 0x0000c002000085a7 */ /* 0x000ee400080010ff */
[----:B---3--:R-:W-:Y:S05]  /*9450*/  @!P0 BRA `(.L_x_169) ;  /* 0xfffffffc00f08947 */ /* 0x008fea000383ffff */
[----:B------:R-:W-:Y:S05]  /*9460*/  BRA `(.L_x_54) ;  /* 0xffffff9c00107947 */ /* 0x000fea000383ffff */
.L_x_64:
[----:B--2---:R-:W-:-:S04]  /*9470*/  MOV R5, UR5 ;  /* 0x0000000500057c02 */ /* 0x004fc80008000f00 */
[----:B------:R2:W3:Y:S03]  /*9480*/  SYNCS.PHASECHK.TRANS64.TRYWAIT P0, [R5+URZ+0x8], R6 ;  /* 0x00000806050075a7 */ /* 0x0004e600080011ff */
[----:B---3--:R-:W-:Y:S05]  /*9490*/  @!P0 NANOSLEEP.SYNCS 0x989680 ;  /* 0x009896800000895d */ /* 0x008fea0003900000 */
[----:B------:R-:W3:Y:S02]  /*94a0*/  @!P0 SYNCS.PHASECHK.TRANS64 P0, [R5+URZ+0x8], R6 ;  /* 0x00000806050085a7 */ /* 0x000ee400080010ff */
[----:B---3--:R-:W-:Y:S05]  /*94b0*/  @!P0 BRA `(.L_x_64) ;  /* 0xfffffffc00ec8947 */ /* 0x008fea000383ffff */
[----:B------:R-:W-:Y:S05]  /*94c0*/  BRA `(.L_x_63) ;  /* 0xffffff9c00c47947 */ /* 0x000fea000383ffff */
.L_x_66:
[----:B------:R-:W-:Y:S01]  /*94d0*/  BSSY B0, `(.L_x_170) ;  /* 0x0000006000007945 */ /* 0x000fe20003800000 */
[----:B------:R-:W-:-:S07]  /*94e0*/  MOV R15, 0xffffffff ;  /* 0xffffffff000f7802 */ /* 0x000fce0000000f00 */
[----:B-12--5:R-:W-:Y:S05]  /*94f0*/  WARPSYNC.COLLECTIVE R15, `(.L_x_171) ;  /* 0x000000000f0c7348 */ /* 0x026fea0003c00000 */
[----:B------:R-:W-:Y:S02]  /*9500*/  ELECT P6, UR79, PT ;  /* 0x00000000004f782f */ /* 0x000fe400038c0000 */
[----:B------:R-:W-:Y:S01]  /*9510*/  MOV R14, UR79 ;  /* 0x0000004f000e7c02 */ /* 0x000fe20008000f00 */
[----:B-12--5:R-:W-:Y:S10]  /*9520*/  ENDCOLLECTIVE ;  /* 0x000000000000791b */ /* 0x026ff40003800000 */
.L_x_171:
[----:B------:R-:W-:Y:S05]  /*9530*/  BSYNC B0 ;  /* 0x0000000000007941 */ /* 0x000fea0003800000 */
.L_x_170:
[----:B------:R-:W-:Y:S05]  /*9540*/  BRA `(.L_x_172) ;  /* 0xffffff9c00f47947 */ /* 0x000fea000383ffff */
.L_x_68:
[----:B--2---:R-:W-:-:S04]  /*9550*/  MOV R0, UR5 ;  /* 0x0000000500007c02 */ /* 0x004fc80008000f00 */
[----:B------:R2:W3:Y:S03]  /*9560*/  SYNCS.PHASECHK.TRANS64.TRYWAIT P0, [R0+URZ+0x8], R4 ;  /* 0x00000804000075a7 */ /* 0x0004e600080011ff */
[----:B---3--:R-:W-:Y:S05]  /*9570*/  @!P0 NANOSLEEP.SYNCS 0x989680 ;  /* 0x009896800000895d */ /* 0x008fea0003900000 */
[----:B------:R-:W3:Y:S02]  /*9580*/  @!P0 SYNCS.PHASECHK.TRANS64 P0, [R0+URZ+0x8], R4 ;  /* 0x00000804000085a7 */ /* 0x000ee400080010ff */
[----:B---3--:R-:W-:Y:S05]  /*9590*/  @!P0 BRA `(.L_x_68) ;  /* 0xfffffffc00ec8947 */ /* 0x008fea000383ffff */
[----:B------:R-:W-:Y:S05]  /*95a0*/  BRA `(.L_x_67) ;  /* 0xffffff9c00f87947 */ /* 0x000fea000383ffff */
.L_x_69:
[----:B-1----:R1:W2:Y:S02]  /*95b0*/  SYNCS.PHASECHK.TRANS64.TRYWAIT P0, [R0+URZ+0xb0], R4 ;  /* 0x0000b004000075a7 */ /* 0x0022a400080011ff */
[----:B--2---:R-:W-:Y:S05]  /*95c0*/  @!P0 NANOSLEEP.SYNCS 0x989680 ;  /* 0x009896800000895d */ /* 0x004fea0003900000 */
[----:B------:R-:W2:Y:S02]  /*95d0*/  @!P0 SYNCS.PHASECHK.TRANS64 P0, [R0+URZ+0xb0], R4 ;  /* 0x0000b004000085a7 */ /* 0x000ea400080010ff */
[----:B--2---:R-:W-:Y:S05]  /*95e0*/  @!P0 BRA `(.L_x_69) ;  /* 0xfffffffc00f08947 */ /* 0x004fea000383ffff */
[----:B------:R-:W-:Y:S05]  /*95f0*/  BRA `(.L_x_173) ;  /* 0xffffffa000e07947 */ /* 0x000fea000383ffff */
.L_x_71:
[----:B------:R-:W-:-:S07]  /*9600*/  MOV R0, UR31 ;  /* 0x0000001f00007c02 */ /* 0x000fce0008000f00 */
.L_x_174:
[----:B-1----:R1:W2:Y:S02]  /*9610*/  SYNCS.PHASECHK.TRANS64.TRYWAIT P0, [R0+URZ+0xf0], R4 ;  /* 0x0000f004000075a7 */ /* 0x0022a400080011ff */
[----:B--2---:R-:W-:Y:S05]  /*9620*/  @!P0 NANOSLEEP.SYNCS 0x989680 ;  /* 0x009896800000895d */ /* 0x004fea0003900000 */
[----:B------:R-:W2:Y:S02]  /*9630*/  @!P0 SYNCS.PHASECHK.TRANS64 P0, [R0+URZ+0xf0], R4 ;  /* 0x0000f004000085a7 */ /* 0x000ea400080010ff */
[----:B--2---:R-:W-:Y:S05]  /*9640*/  @!P0 BRA `(.L_x_174) ;  /* 0xfffffffc00f08947 */ /* 0x004fea000383ffff */
[----:B------:R-:W-:Y:S05]  /*9650*/  BRA `(.L_x_175) ;  /* 0xffffffa4002c7947 */ /* 0x000fea000383ffff */
.L_x_74:
[----:B------:R-:W-:Y:S07]  /*9660*/  MOV R0, UR5 ;  /* 0x0000000500007c02 */ /* 0x000fee0008000f00 */
.L_x_176:
[----:B-1----:R1:W2:Y:S02]  /*9670*/  SYNCS.PHASECHK.TRANS64.TRYWAIT P0, [R0+URZ], R4 ;  /* 0x00000004000075a7 */ /* 0x0022a400080011ff */
[----:B--2---:R-:W-:Y:S05]  /*9680*/  @!P0 NANOSLEEP.SYNCS 0x989680 ;  /* 0x009896800000895d */ /* 0x004fea0003900000 */
[----:B------:R-:W2:Y:S02]  /*9690*/  @!P0 SYNCS.PHASECHK.TRANS64 P0, [R0+URZ], R4 ;  /* 0x00000004000085a7 */ /* 0x000ea400080010ff */
[----:B--2---:R-:W-:Y:S05]  /*96a0*/  @!P0 BRA `(.L_x_176) ;  /* 0xfffffffc00f08947 */ /* 0x004fea000383ffff */
[----:B------:R-:W-:Y:S05]  /*96b0*/  BRA `(.L_x_73) ;  /* 0xffffffa400407947 */ /* 0x000fea000383ffff */
.L_x_78:
[----:B-1----:R-:W-:-:S07]  /*96c0*/  MOV R0, UR4 ;  /* 0x0000000400007c02 */ /* 0x002fce0008000f00 */
.L_x_177:
[----:B-1----:R1:W2:Y:S02]  /*96d0*/  SYNCS.PHASECHK.TRANS64.TRYWAIT P0, [R0+URZ], R2 ;  /* 0x00000002000075a7 */ /* 0x0022a400080011ff */
[----:B--2---:R-:W-:Y:S05]  /*96e0*/  @!P0 NANOSLEEP.SYNCS 0x989680 ;  /* 0x009896800000895d */ /* 0x004fea0003900000 */
[----:B------:R-:W2:Y:S02]  /*96f0*/  @!P0 SYNCS.PHASECHK.TRANS64 P0, [R0+URZ], R2 ;  /* 0x00000002000085a7 */ /* 0x000ea400080010ff */
[----:B--2---:R-:W-:Y:S05]  /*9700*/  @!P0 BRA `(.L_x_177) ;  /* 0xfffffffc00f08947 */ /* 0x004fea000383ffff */
[----:B------:R-:W-:Y:S05]  /*9710*/  BRA `(.L_x_178) ;  /* 0xffffffa800347947 */ /* 0x000fea000383ffff */
.L_x_79:
[----:B------:R-:W-:-:S07]  /*9720*/  MOV R0, UR5 ;  /* 0x0000000500007c02 */ /* 0x000fce0008000f00 */
.L_x_179:
[----:B-1----:R1:W2:Y:S02]  /*9730*/  SYNCS.PHASECHK.TRANS64.TRYWAIT P0, [R0+URZ], R3 ;  /* 0x00000003000075a7 */ /* 0x0022a400080011ff */
[----:B--2---:R-:W-:Y:S05]  /*9740*/  @!P0 NANOSLEEP.SYNCS 0x989680 ;  /* 0x009896800000895d */ /* 0x004fea0003900000 */
[----:B------:R-:W2:Y:S02]  /*9750*/  @!P0 SYNCS.PHASECHK.TRANS64 P0, [R0+URZ], R3 ;  /* 0x00000003000085a7 */ /* 0x000ea400080010ff */
[----:B--2---:R-:W-:Y:S05]  /*9760*/  @!P0 BRA `(.L_x_179) ;  /* 0xfffffffc00f08947 */ /* 0x004fea000383ffff */
[----:B------:R-:W-:Y:S05]  /*9770*/  BRA `(.L_x_180) ;  /* 0xffffffa800407947 */ /* 0x000fea000383ffff */
.L_x_80:
[----:B------:R-:W-:-:S07]  /*9780*/  MOV R0, UR5 ;  /* 0x0000000500007c02 */ /* 0x000fce0008000f00 */
.L_x_181:
[----:B-1----:R1:W2:Y:S02]  /*9790*/  SYNCS.PHASECHK.TRANS64.TRYWAIT P0, [R0+URZ], R3 ;  /* 0x00000003000075a7 */ /* 0x0022a400080011ff */
[----:B--2---:R-:W-:Y:S05]  /*97a0*/  @!P0 NANOSLEEP.SYNCS 0x989680 ;  /* 0x009896800000895d */ /* 0x004fea0003900000 */
[----:B------:R-:W2:Y:S02]  /*97b0*/  @!P0 SYNCS.PHASECHK.TRANS64 P0, [R0+URZ], R3 ;  /* 0x00000003000085a7 */ /* 0x000ea400080010ff */
[----:B--2---:R-:W-:Y:S05]  /*97c0*/  @!P0 BRA `(.L_x_181) ;  /* 0xfffffffc00f08947 */ /* 0x004fea000383ffff */
[----:B------:R-:W-:Y:S05]  /*97d0*/  BRA `(.L_x_182) ;  /* 0xffffffa8004c7947 */ /* 0x000fea000383ffff */
.L_x_83:
[----:B------:R-:W-:-:S07]  /*97e0*/  MOV R0, UR26 ;  /* 0x0000001a00007c02 */ /* 0x000fce0008000f00 */
.L_x_183:
[----:B-1----:R1:W2:Y:S02]  /*97f0*/  SYNCS.PHASECHK.TRANS64.TRYWAIT P1, [R0+URZ+0x130], R2 ;  /* 0x00013002000075a7 */ /* 0x0022a400080211ff */
[----:B--2---:R-:W-:Y:S05]  /*9800*/  @!P1 NANOSLEEP.SYNCS 0x989680 ;  /* 0x009896800000995d */ /* 0x004fea0003900000 */
[----:B------:R-:W2:Y:S02]  /*9810*/  @!P1 SYNCS.PHASECHK.TRANS64 P1, [R0+URZ+0x130], R2 ;  /* 0x00013002000095a7 */ /* 0x000ea400080210ff */
[----:B--2---:R-:W-:Y:S05]  /*9820*/  @!P1 BRA `(.L_x_183) ;  /* 0xfffffffc00f09947 */ /* 0x004fea000383ffff */
[----:B------:R-:W-:Y:S05]  /*9830*/  BRA `(.L_x_184) ;  /* 0xffffffa800987947 */ /* 0x000fea000383ffff */
.L_x_88:
[----:B--2---:R2:W3:Y:S02]  /*9840*/  SYNCS.PHASECHK.TRANS64.TRYWAIT P0, [R8+URZ+0xb0], R0 ;  /* 0x0000b000080075a7 */ /* 0x0044e400080011ff */
[----:B---3--:R-:W-:Y:S05]  /*9850*/  @!P0 NANOSLEEP.SYNCS 0x989680 ;  /* 0x009896800000895d */ /* 0x008fea0003900000 */
[----:B------:R-:W3:Y:S02]  /*9860*/  @!P0 SYNCS.PHASECHK.TRANS64 P0, [R8+URZ+0xb0], R0 ;  /* 0x0000b000080085a7 */ /* 0x000ee400080010ff */
[----:B---3--:R-:W-:Y:S05]  /*9870*/  @!P0 BRA `(.L_x_88) ;  /* 0xfffffffc00f08947 */ /* 0x008fea000383ffff */
[----:B------:R-:W-:Y:S05]  /*9880*/  BRA `(.L_x_185) ;  /* 0xffffffac00d07947 */ /* 0x000fea000383ffff */
.L_x_91:
[----:B--2---:R-:W-:Y:S07]  /*9890*/  MOV R0, UR21 ;  /* 0x0000001500007c02 */ /* 0x004fee0008000f00 */
.L_x_186:
[----:B--2---:R2:W3:Y:S02]  /*98a0*/  SYNCS.PHASECHK.TRANS64.TRYWAIT P1, [R0+URZ+0xa8], R2 ;  /* 0x0000a802000075a7 */ /* 0x0044e400080211ff */
[----:B---3--:R-:W-:Y:S05]  /*98b0*/  @!P1 NANOSLEEP.SYNCS 0x989680 ;  /* 0x009896800000995d */ /* 0x008fea0003900000 */
[----:B------:R-:W3:Y:S02]  /*98c0*/  @!P1 SYNCS.PHASECHK.TRANS64 P1, [R0+URZ+0xa8], R2 ;  /* 0x0000a802000095a7 */ /* 0x000ee400080210ff */
[----:B---3--:R-:W-:Y:S05]  /*98d0*/  @!P1 BRA `(.L_x_186) ;  /* 0xfffffffc00f09947 */ /* 0x008fea000383ffff */
[----:B------:R-:W-:Y:S05]  /*98e0*/  BRA `(.L_x_90) ;  /* 0xffffffb4004c7947 */ /* 0x000fea000383ffff */
.L_x_94:
[----:B--2---:R-:W-:Y:S07]  /*98f0*/  MOV R0, UR21 ;  /* 0x0000001500007c02 */ /* 0x004fee0008000f00 */
.L_x_187:
[----:B--2---:R2:W3:Y:S02]  /*9900*/  SYNCS.PHASECHK.TRANS64.TRYWAIT P0, [R0+URZ+0x80], R4 ;  /* 0x00008004000075a7 */ /* 0x0044e400080011ff */
[----:B---3--:R-:W-:Y:S05]  /*9910*/  @!P0 NANOSLEEP.SYNCS 0x989680 ;  /* 0x009896800000895d */ /* 0x008fea0003900000 */
[----:B------:R-:W3:Y:S02]  /*9920*/  @!P0 SYNCS.PHASECHK.TRANS64 P0, [R0+URZ+0x80], R4 ;  /* 0x00008004000085a7 */ /* 0x000ee400080010ff */
[----:B---3--:R-:W-:Y:S05]  /*9930*/  @!P0 BRA `(.L_x_187) ;  /* 0xfffffffc00f08947 */ /* 0x008fea000383ffff */
[----:B------:R-:W-:Y:S05]  /*9940*/  BRA `(.L_x_188) ;  /* 0xffffffb400a47947 */ /* 0x000fea000383ffff */
.L_x_95:
[----:B------:R-:W-:Y:S07]  /*9950*/  MOV R0, UR21 ;  /* 0x0000001500007c02 */ /* 0x000fee0008000f00 */
.L_x_189:
[----:B--2---:R2:W3:Y:S02]  /*9960*/  SYNCS.PHASECHK.TRANS64.TRYWAIT P0, [R0+URZ+0x88], R4 ;  /* 0x00008804000075a7 */ /* 0x0044e400080011ff */
[----:B---3--:R-:W-:Y:S05]  /*9970*/  @!P0 NANOSLEEP.SYNCS 0x989680 ;  /* 0x009896800000895d */ /* 0x008fea0003900000 */
[----:B------:R-:W3:Y:S02]  /*9980*/  @!P0 SYNCS.PHASECHK.TRANS64 P0, [R0+URZ+0x88], R4 ;  /* 0x00008804000085a7 */ /* 0x000ee400080010ff */
[----:B---3--:R-:W-:Y:S05]  /*9990*/  @!P0 BRA `(.L_x_189) ;  /* 0xfffffffc00f08947 */ /* 0x008fea000383ffff */
[----:B------:R-:W-:Y:S05]  /*99a0*/  BRA `(.L_x_190) ;  /* 0xffffffb800007947 */ /* 0x000fea000383ffff */
.L_x_96:
[----:B------:R-:W-:Y:S07]  /*99b0*/  MOV R0, UR21 ;  /* 0x0000001500007c02 */ /* 0x000fee0008000f00 */
.L_x_191:
[----:B--2---:R2:W3:Y:S02]  /*99c0*/  SYNCS.PHASECHK.TRANS64.TRYWAIT P0, [R0+URZ+0x90], R4 ;  /* 0x00009004000075a7 */ /* 0x0044e400080011ff */
[----:B---3--:R-:W-:Y:S05]  /*99d0*/  @!P0 NANOSLEEP.SYNCS 0x989680 ;  /* 0x009896800000895d */ /* 0x008fea0003900000 */
[----:B------:R-:W3:Y:S02]  /*99e0*/  @!P0 SYNCS.PHASECHK.TRANS64 P0, [R0+URZ+0x90], R4 ;  /* 0x00009004000085a7 */ /* 0x000ee400080010ff */
[----:B---3--:R-:W-:Y:S05]  /*99f0*/  @!P0 BRA `(.L_x_191) ;  /* 0xfffffffc00f08947 */ /* 0x008fea000383ffff */
[----:B------:R-:W-:Y:S05]  /*9a00*/  BRA `(.L_x_192) ;  /* 0xffffffb800607947 */ /* 0x000fea000383ffff */
.L_x_97:
[----:B------:R-:W-:Y:S07]  /*9a10*/  MOV R0, UR21 ;  /* 0x0000001500007c02 */ /* 0x000fee0008000f00 */
.L_x_193:
[----:B--2---:R2:W3:Y:S02]  /*9a20*/  SYNCS.PHASECHK.TRANS64.TRYWAIT P0, [R0+URZ+0x98], R4 ;  /* 0x00009804000075a7 */ /* 0x0044e400080011ff */
[----:B---3--:R-:W-:Y:S05]  /*9a30*/  @!P0 NANOSLEEP.SYNCS 0x989680 ;  /* 0x009896800000895d */ /* 0x008fea0003900000 */
[----:B------:R-:W3:Y:S02]  /*9a40*/  @!P0 SYNCS.PHASECHK.TRANS64 P0, [R0+URZ+0x98], R4 ;  /* 0x00009804000085a7 */ /* 0x000ee400080010ff */
[----:B---3--:R-:W-:Y:S05]  /*9a50*/  @!P0 BRA `(.L_x_193) ;  /* 0xfffffffc00f08947 */ /* 0x008fea000383ffff */
[----:B------:R-:W-:Y:S05]  /*9a60*/  BRA `(.L_x_194) ;  /* 0xffffffb800c87947 */ /* 0x000fea000383ffff */
.L_x_99:
[----:B------:R-:W-:-:S07]  /*9a70*/  MOV R0, UR21 ;  /* 0x0000001500007c02 */ /* 0x000fce0008000f00 */
.L_x_195:
[----:B---3--:R3:W4:Y:S02]  /*9a80*/  SYNCS.PHASECHK.TRANS64.TRYWAIT P0, [R0+URZ+0x80], R2 ;  /* 0x00008002000075a7 */ /* 0x00872400080011ff */
[----:B----4-:R-:W-:Y:S05]  /*9a90*/  @!P0 NANOSLEEP.SYNCS 0x989680 ;  /* 0x009896800000895d */ /* 0x010fea0003900000 */
[----:B------:R-:W4:Y:S02]  /*9aa0*/  @!P0 SYNCS.PHASECHK.TRANS64 P0, [R0+URZ+0x80], R2 ;  /* 0x00008002000085a7 */ /* 0x000f2400080010ff */
[----:B----4-:R-:W-:Y:S05]  /*9ab0*/  @!P0 BRA `(.L_x_195) ;  /* 0xfffffffc00f08947 */ /* 0x010fea000383ffff */
[----:B------:R-:W-:Y:S05]  /*9ac0*/  BRA `(.L_x_196) ;  /* 0xffffffbc00547947 */ /* 0x000fea000383ffff */
.L_x_100:
[----:B---3--:R-:W-:-:S07]  /*9ad0*/  MOV R0, UR21 ;  /* 0x0000001500007c02 */ /* 0x008fce0008000f00 */
.L_x_197:
[----:B---3--:R3:W4:Y:S02]  /*9ae0*/  SYNCS.PHASECHK.TRANS64.TRYWAIT P0, [R0+URZ+0x88], R2 ;  /* 0x00008802000075a7 */ /* 0x00872400080011ff */
[----:B----4-:R-:W-:Y:S05]  /*9af0*/  @!P0 NANOSLEEP.SYNCS 0x989680 ;  /* 0x009896800000895d */ /* 0x010fea0003900000 */
[----:B------:R-:W4:Y:S02]  /*9b00*/  @!P0 SYNCS.PHASECHK.TRANS64 P0, [R0+URZ+0x88], R2 ;  /* 0x00008802000085a7 */ /* 0x000f2400080010ff */
[----:B----4-:R-:W-:Y:S05]  /*9b10*/  @!P0 BRA `(.L_x_197) ;  /* 0xfffffffc00f08947 */ /* 0x010fea000383ffff */
[----:B------:R-:W-:Y:S05]  /*9b20*/  BRA `(.L_x_198) ;  /* 0xffffffbc00447947 */ /* 0x000fea000383ffff */
.L_x_101:
[----:B---3--:R-:W-:-:S07]  /*9b30*/  MOV R0, UR21 ;  /* 0x0000001500007c02 */ /* 0x008fce0008000f00 */
.L_x_199:
[----:B---3--:R3:W4:Y:S02]  /*9b40*/  SYNCS.PHASECHK.TRANS64.TRYWAIT P0, [R0+URZ+0x90], R2 ;  /* 0x00009002000075a7 */ /* 0x00872400080011ff */
[----:B----4-:R-:W-:Y:S05]  /*9b50*/  @!P0 NANOSLEEP.SYNCS 0x989680 ;  /* 0x009896800000895d */ /* 0x010fea0003900000 */
[----:B------:R-:W4:Y:S02]  /*9b60*/  @!P0 SYNCS.PHASECHK.TRANS64 P0, [R0+URZ+0x90], R2 ;  /* 0x00009002000085a7 */ /* 0x000f2400080010ff */
[----:B----4-:R-:W-:Y:S05]  /*9b70*/  @!P0 BRA `(.L_x_199) ;  /* 0xfffffffc00f08947 */ /* 0x010fea000383ffff */
[----:B------:R-:W-:Y:S05]  /*9b80*/  BRA `(.L_x_200) ;  /* 0xffffffbc00347947 */ /* 0x000fea000383ffff */
.L_x_103:
[----:B-1----:R1:W2:Y:S02]  /*9b90*/  SYNCS.PHASECHK.TRANS64.TRYWAIT P0, [R3+URZ+0xb0], R0 ;  /* 0x0000b000030075a7 */ /* 0x0022a400080011ff */
[----:B--2---:R-:W-:Y:S05]  /*9ba0*/  @!P0 NANOSLEEP.SYNCS 0x989680 ;  /* 0x009896800000895d */ /* 0x004fea0003900000 */
[----:B------:R-:W2:Y:S02]  /*9bb0*/  @!P0 SYNCS.PHASECHK.TRANS64 P0, [R3+URZ+0xb0], R0 ;  /* 0x0000b000030085a7 */ /* 0x000ea400080010ff */
[----:B--2---:R-:W-:Y:S05]  /*9bc0*/  @!P0 BRA `(.L_x_103) ;  /* 0xfffffffc00f08947 */ /* 0x004fea000383ffff */
[----:B------:R-:W-:Y:S05]  /*9bd0*/  BRA `(.L_x_201) ;  /* 0xffffffc000007947 */ /* 0x000fea000383ffff */
.L_x_114:
[----:B-1----:R-:W-:Y:S04]  /*9be0*/  MOV R2, UR43 ;  /* 0x0000002b00027c02 */ /* 0x002fe80008000f00 */
[----:B------:R1:W2:Y:S03]  /*9bf0*/  SYNCS.PHASECHK.TRANS64.TRYWAIT P1, [R2+URZ+0x60], R3 ;  /* 0x00006003020075a7 */ /* 0x0002a600080211ff */
[----:B--2---:R-:W-:Y:S05]  /*9c00*/  @!P1 NANOSLEEP.SYNCS 0x989680 ;  /* 0x009896800000995d */ /* 0x004fea0003900000 */
[----:B------:R-:W2:Y:S02]  /*9c10*/  @!P1 SYNCS.PHASECHK.TRANS64 P1, [R2+URZ+0x60], R3 ;  /* 0x00006003020095a7 */ /* 0x000ea400080210ff */
[----:B--2---:R-:W-:Y:S05]  /*9c20*/  @!P1 BRA `(.L_x_114) ;  /* 0xfffffffc00ec9947 */ /* 0x004fea000383ffff */
[----:B------:R-:W-:Y:S05]  /*9c30*/  BRA `(.L_x_113) ;  /* 0xffffffcc006c7947 */ /* 0x000fea000383ffff */
.L_x_116:
[----:B-1----:R1:W4:Y:S02]  /*9c40*/  SYNCS.PHASECHK.TRANS64.TRYWAIT P0, [R53+URZ+0xd0], R0 ;  /* 0x0000d000350075a7 */ /* 0x00232400080011ff */
[----:B----4-:R-:W-:Y:S05]  /*9c50*/  @!P0 NANOSLEEP.SYNCS 0x989680 ;  /* 0x009896800000895d */ /* 0x010fea0003900000 */
[----:B------:R-:W4:Y:S02]  /*9c60*/  @!P0 SYNCS.PHASECHK.TRANS64 P0, [R53+URZ+0xd0], R0 ;  /* 0x0000d000350085a7 */ /* 0x000f2400080010ff */
[----:B----4-:R-:W-:Y:S05]  /*9c70*/  @!P0 BRA `(.L_x_116) ;  /* 0xfffffffc00f08947 */ /* 0x010fea000383ffff */
[----:B------:R-:W-:Y:S05]  /*9c80*/  BRA `(.L_x_115) ;  /* 0xffffffcc008c7947 */ /* 0x000fea000383ffff */
.L_x_125:
[----:B--2---:R2:W3:Y:S02]  /*9c90*/  SYNCS.PHASECHK.TRANS64.TRYWAIT P0, [R2+URZ+0x60], R0 ;  /* 0x00006000020075a7 */ /* 0x0044e400080011ff */
[----:B---3--:R-:W-:Y:S05]  /*9ca0*/  @!P0 NANOSLEEP.SYNCS 0x989680 ;  /* 0x009896800000895d */ /* 0x008fea0003900000 */
[----:B------:R-:W3:Y:S02]  /*9cb0*/  @!P0 SYNCS.PHASECHK.TRANS64 P0, [R2+URZ+0x60], R0 ;  /* 0x00006000020085a7 */ /* 0x000ee400080010ff */
[----:B---3--:R-:W-:Y:S05]  /*9cc0*/  @!P0 BRA `(.L_x_125) ;  /* 0xfffffffc00f08947 */ /* 0x008fea000383ffff */
[----:B------:R-:W-:Y:S05]  /*9cd0*/  BRA `(.L_x_124) ;  /* 0xffffffd4009c7947 */ /* 0x000fea000383ffff */
.L_x_133:
[----:B--2---:R2:W3:Y:S02]  /*9ce0*/  SYNCS.PHASECHK.TRANS64.TRYWAIT P0, [R2+URZ+0x60], R4 ;  /* 0x00006004020075a7 */ /* 0x0044e400080011ff */
[----:B---3--:R-:W-:Y:S05]  /*9cf0*/  @!P0 NANOSLEEP.SYNCS 0x989680 ;  /* 0x009896800000895d */ /* 0x008fea0003900000 */
[----:B------:R-:W3:Y:S02]  /*9d00*/  @!P0 SYNCS.PHASECHK.TRANS64 P0, [R2+URZ+0x60], R4 ;  /* 0x00006004020085a7 */ /* 0x000ee400080010ff */
[----:B---3--:R-:W-:Y:S05]  /*9d10*/  @!P0 BRA `(.L_x_133) ;  /* 0xfffffffc00f08947 */ /* 0x008fea000383ffff */
[----:B------:R-:W-:Y:S05]  /*9d20*/  BRA `(.L_x_132) ;  /* 0xffffffdc00bc7947 */ /* 0x000fea000383ffff */
.L_x_141:
[----:B--2---:R2:W3:Y:S02]  /*9d30*/  SYNCS.PHASECHK.TRANS64.TRYWAIT P0, [R3+URZ+0x60], R0 ;  /* 0x00006000030075a7 */ /* 0x0044e400080011ff */
[----:B---3--:R-:W-:Y:S05]  /*9d40*/  @!P0 NANOSLEEP.SYNCS 0x989680 ;  /* 0x009896800000895d */ /* 0x008fea0003900000 */
[----:B------:R-:W3:Y:S02]  /*9d50*/  @!P0 SYNCS.PHASECHK.TRANS64 P0, [R3+URZ+0x60], R0 ;  /* 0x00006000030085a7 */ /* 0x000ee400080010ff */
[----:B---3--:R-:W-:Y:S05]  /*9d60*/  @!P0 BRA `(.L_x_141) ;  /* 0xfffffffc00f08947 */ /* 0x008fea000383ffff */
[----:B------:R-:W-:Y:S05]  /*9d70*/  BRA `(.L_x_140) ;  /* 0xffffffe400dc7947 */ /* 0x000fea000383ffff */
        .weak           $__internal_0_$__cuda_sm10x_tcgen05_guardrail_trap_col_being_dealloced_not_returned_by_alloc
        .type           $__internal_0_$__cuda_sm10x_tcgen05_guardrail_trap_col_being_dealloced_not_returned_by_alloc,@function
        .size           $__internal_0_$__cuda_sm10x_tcgen05_guardrail_trap_col_being_dealloced_not_returned_by_alloc,($__internal_1_$__cuda_sm10x_tcgen05_guardrail_trap_phase_invalid_during_alloc - $__internal_0_$__cuda_sm10x_tcgen05_guardrail_trap_col_being_dealloced_not_returned_by_alloc)
$__internal_0_$__cuda_sm10x_tcgen05_guardrail_trap_col_being_dealloced_not_returned_by_alloc:
[----:B------:R-:W-:Y:S05]  /*9d80*/  BPT.TRAP 0x1 ;  /* 0x000000040000795c */ /* 0x000fea0000300000 */
[----:B------:R-:W-:-:S04]  /*9d90*/  HFMA2 R3, -RZ, RZ, 0, 0 ;  /* 0x00000000ff037431 */ /* 0x000fc800000001ff */
[----:B------:R-:W-:Y:S05]  /*9da0*/  RET.REL.NODEC R2 `(_ZN7cutlass13device_kernelINS_4gemm6kernel13GemmUniversalIN4cute5tupleIJiiiiEEENS1_10collective13CollectiveMmaINS1_35MainloopSm100TmaUmmaWarpSpecializedILi6ELi2ELi4ENS5_IJNS4_1CILi4EEENSA_ILi1EEESC_EEEEENS5_IJNSA_ILi128EEESF_NSA_ILi64EEEEEENS_6half_tENS5_IJSC_llEEESI_NS5_IJlSC_lEEENS4_8TiledMMAINS4_8MMA_AtomIJNS4_26SM100_MMA_F16BF16_2x1SM_SSISI_SI_fLi128ELi128ELNS4_4UMMA5MajorE1ELSP_0ELNSO_7ScaleInE0ELSQ_0EEEEEENS4_6LayoutINS5_IJSC_SC_SC_EEENS5_IJNSA_ILi0EEESV_SV_EEEEENS5_IJNS4_10UnderscoreESY_SY_EEEEENS4_18SM100_TMA_2SM_LOADENS4_14ComposedLayoutINS4_7SwizzleILi3ELi4ELi3EEENS4_18smem_ptr_flag_bitsILi16EEENST_INS5_IJSG_NSA_ILi8EEEEEENS5_IJSC_SG_EEEEEEEvNS4_8identityENS4_28SM100_TMA_2SM_LOAD_MULTICASTENS12_IS14_S16_NST_INS5_IJS17_SG_EEENS5_IJSG_SC_EEEEEEEvS1C_EENS_8epilogue10collective18CollectiveEpilogueINS1J_23Sm100TmaWarpSpecializedILi4ELi2ELi16ELb1ELb0EEEJNS5_IJSG_SF_SG_EEENS5_IJNST_ISG_SC_EENST_INS5_IJNSA_ILi16EEENSA_ILi2EEEEEES19_EEEEESI_SK_SI_SK_NS1J_6fusion15FusionCallbacksIS1N_NS1V_17LinearCombinationISI_fSI_fLNS_15FloatRoundStyleE2EEES1O_S1U_JEEENS4_5SM1004TMEM4LOAD26SM100_TMEM_LOAD_32dp32b16xENS4_13SM90_TMA_LOADENS12_INS13_ILi1ELi4ELi3EEES16_NST_INS5_IJS17_S1Q_EEENS5_IJS1Q_SC_EEEEEEENS4_39AutoVectorizingCopyWithAssumedAlignmentILi128EEENS4_14SM90_TMA_STOREES2A_S2C_S2C_EEEvvEEEEvNT_6ParamsE) ;  /* 0xffffff6002947950 */ /* 0x000fea0003c3ffff */
        .weak           $__internal_1_$__cuda_sm10x_tcgen05_guardrail_trap_phase_invalid_during_alloc
        .type           $__internal_1_$__cuda_sm10x_tcgen05_guardrail_trap_phase_invalid_during_alloc,@function
        .size           $__internal_1_$__cuda_sm10x_tcgen05_guardrail_trap_phase_invalid_during_alloc,($__internal_2_$__cuda_sm10x_tcgen05_guardrail_trap_unallocated_columns_being_dealloced - $__internal_1_$__cuda_sm10x_tcgen05_guardrail_trap_phase_invalid_during_alloc)
$__internal_1_$__cuda_sm10x_tcgen05_guardrail_trap_phase_invalid_during_alloc:
[----:B------:R-:W-:Y:S05]  /*9db0*/  BPT.TRAP 0x1 ;  /* 0x000000040000795c */ /* 0x000fea0000300000 */
[----:B------:R-:W-:-:S04]  /*9dc0*/  MOV R5, 0x0 ;  /* 0x0000000000057802 */ /* 0x000fc80000000f00 */
[----:B------:R-:W-:Y:S05]  /*9dd0*/  RET.REL.NODEC R4 `(_ZN7cutlass13device_kernelINS_4gemm6kernel13GemmUniversalIN4cute5tupleIJiiiiEEENS1_10collective13CollectiveMmaINS1_35MainloopSm100TmaUmmaWarpSpecializedILi6ELi2ELi4ENS5_IJNS4_1CILi4EEENSA_ILi1EEESC_EEEEENS5_IJNSA_ILi128EEESF_NSA_ILi64EEEEEENS_6half_tENS5_IJSC_llEEESI_NS5_IJlSC_lEEENS4_8TiledMMAINS4_8MMA_AtomIJNS4_26SM100_MMA_F16BF16_2x1SM_SSISI_SI_fLi128ELi128ELNS4_4UMMA5MajorE1ELSP_0ELNSO_7ScaleInE0ELSQ_0EEEEEENS4_6LayoutINS5_IJSC_SC_SC_EEENS5_IJNSA_ILi0EEESV_SV_EEEEENS5_IJNS4_10UnderscoreESY_SY_EEEEENS4_18SM100_TMA_2SM_LOADENS4_14ComposedLayoutINS4_7SwizzleILi3ELi4ELi3EEENS4_18smem_ptr_flag_bitsILi16EEENST_INS5_IJSG_NSA_ILi8EEEEEENS5_IJSC_SG_EEEEEEEvNS4_8identityENS4_28SM100_TMA_2SM_LOAD_MULTICASTENS12_IS14_S16_NST_INS5_IJS17_SG_EEENS5_IJSG_SC_EEEEEEEvS1C_EENS_8epilogue10collective18CollectiveEpilogueINS1J_23Sm100TmaWarpSpecializedILi4ELi2ELi16ELb1ELb0EEEJNS5_IJSG_SF_SG_EEENS5_IJNST_ISG_SC_EENST_INS5_IJNSA_ILi16EEENSA_ILi2EEEEEES19_EEEEESI_SK_SI_SK_NS1J_6fusion15FusionCallbacksIS1N_NS1V_17LinearCombinationISI_fSI_fLNS_15FloatRoundStyleE2EEES1O_S1U_JEEENS4_5SM1004TMEM4LOAD26SM100_TMEM_LOAD_32dp32b16xENS4_13SM90_TMA_LOADENS12_INS13_ILi1ELi4ELi3EEES16_NST_INS5_IJS17_S1Q_EEENS5_IJS1Q_SC_EEEEEEENS4_39AutoVectorizingCopyWithAssumedAlignmentILi128EEENS4_14SM90_TMA_STOREES2A_S2C_S2C_EEEvvEEEEvNT_6ParamsE) ;  /* 0xffffff6004887950 */ /* 0x000fea0003c3ffff */
        .weak           $__internal_2_$__cuda_sm10x_tcgen05_guardrail_trap_unallocated_columns_being_dealloced
        .type           $__internal_2_$__cuda_sm10x_tcgen05_guardrail_trap_unallocated_columns_being_dealloced,@function
        .size           $__internal_2_$__cuda_sm10x_tcgen05_guardrail_trap_unallocated_columns_being_dealloced,(.L_x_203 - $__internal_2_$__cuda_sm10x_tcgen05_guardrail_trap_unallocated_columns_being_dealloced)
$__internal_2_$__cuda_sm10x_tcgen05_guardrail_trap_unallocated_columns_being_dealloced:
[----:B------:R-:W-:Y:S05]  /*9de0*/  BPT.TRAP 0x1 ;  /* 0x000000040000795c */ /* 0x000fea0000300000 */
[----:B------:R-:W-:-:S04]  /*9df0*/  HFMA2 R3, -RZ, RZ, 0, 0 ;  /* 0x00000000ff037431 */ /* 0x000fc800000001ff */
[----:B------:R-:W-:Y:S05]  /*9e00*/  RET.REL.NODEC R2 `(_ZN7cutlass13device_kernelINS_4gemm6kernel13GemmUniversalIN4cute5tupleIJiiiiEEENS1_10collective13CollectiveMmaINS1_35MainloopSm100TmaUmmaWarpSpecializedILi6ELi2ELi4ENS5_IJNS4_1CILi4EEENSA_ILi1EEESC_EEEEENS5_IJNSA_ILi128EEESF_NSA_ILi64EEEEEENS_6half_tENS5_IJSC_llEEESI_NS5_IJlSC_lEEENS4_8TiledMMAINS4_8MMA_AtomIJNS4_26SM100_MMA_F16BF16_2x1SM_SSISI_SI_fLi128ELi128ELNS4_4UMMA5MajorE1ELSP_0ELNSO_7ScaleInE0ELSQ_0EEEEEENS4_6LayoutINS5_IJSC_SC_SC_EEENS5_IJNSA_ILi0EEESV_SV_EEEEENS5_IJNS4_10UnderscoreESY_SY_EEEEENS4_18SM100_TMA_2SM_LOADENS4_14ComposedLayoutINS4_7SwizzleILi3ELi4ELi3EEENS4_18smem_ptr_flag_bitsILi16EEENST_INS5_IJSG_NSA_ILi8EEEEEENS5_IJSC_SG_EEEEEEEvNS4_8identityENS4_28SM100_TMA_2SM_LOAD_MULTICASTENS12_IS14_S16_NST_INS5_IJS17_SG_EEENS5_IJSG_SC_EEEEEEEvS1C_EENS_8epilogue10collective18CollectiveEpilogueINS1J_23Sm100TmaWarpSpecializedILi4ELi2ELi16ELb1ELb0EEEJNS5_IJSG_SF_SG_EEENS5_IJNST_ISG_SC_EENST_INS5_IJNSA_ILi16EEENSA_ILi2EEEEEES19_EEEEESI_SK_SI_SK_NS1J_6fusion15FusionCallbacksIS1N_NS1V_17LinearCombinationISI_fSI_fLNS_15FloatRoundStyleE2EEES1O_S1U_JEEENS4_5SM1004TMEM4LOAD26SM100_TMEM_LOAD_32dp32b16xENS4_13SM90_TMA_LOADENS12_INS13_ILi1ELi4ELi3EEES16_NST_INS5_IJS17_S1Q_EEENS5_IJS1Q_SC_EEEEEEENS4_39AutoVectorizingCopyWithAssumedAlignmentILi128EEENS4_14SM90_TMA_STOREES2A_S2C_S2C_EEEvvEEEEvNT_6ParamsE) ;  /* 0xffffff60027c7950 */ /* 0x000fea0003c3ffff */
.L_x_202:
[----:B------:R-:W-:-:S00]  /*9e10*/  BRA `(.L_x_202) ;  /* 0xfffffffc00fc7947 */ /* 0x000fc0000383ffff */
[----:B------:R-:W-:-:S00]  /*9e20*/  NOP ;  /* 0x0000000000007918 */ /* 0x000fc00000000000 */
        /* <DEDUP_REMOVED lines=13> */
.L_x_203:


//--------------------- .nv.global.init           --------------------------
	.section	.nv.global.init,"aw",@progbits
.nv.global.init:
	.type		$str$27,@object
	.size		$str$27,($str$28 - $str$27)
$str$27:
        /*0000*/ 	.byte	0x28, 0x61, 0x64, 0x64, 0x72, 0x65, 0x73, 0x73, 0x20, 0x26, 0x20, 0x6d, 0x61, 0x73, 0x6b, 0x29
        /*0010*/ 	.byte	0x20, 0x3d, 0x3d, 0x20, 0x30, 0x00
	.type		$str$28,@object
	.size		$str$28,($str$26 - $str$28)
$str$28:
        /*0016*/ 	.byte	0x2f, 0x74, 0x6d, 0x70, 0x2f, 0x63, 0x75, 0x74, 0x6c, 0x61, 0x73, 0x73, 0x5f, 0x73, 0x77, 0x65
        /*0026*/ 	.byte	0x65, 0x70, 0x5f, 0x73, 0x72, 0x63, 0x2f, 0x69, 0x6e, 0x63, 0x6c, 0x75, 0x64, 0x65, 0x2f, 0x63
        /*0036*/ 	.byte	0x75, 0x74, 0x65, 0x2f, 0x70, 0x6f, 0x69, 0x6e, 0x74, 0x65, 0x72, 0x5f, 0x66, 0x6c, 0x61, 0x67
        /*0046*/ 	.byte	0x67, 0x65, 0x64, 0x2e, 0x68, 0x70, 0x70, 0x00
	.type		$str$26,@object
	.size		$str$26,($str$25 - $str$26)
$str$26:
        /*004e*/ 	.byte	0x2f, 0x74, 0x6d, 0x70, 0x2f, 0x63, 0x75, 0x74, 0x6c, 0x61, 0x73, 0x73, 0x5f, 0x73, 0x77, 0x65
        /*005e*/ 	.byte	0x65, 0x70, 0x5f, 0x73, 0x72, 0x63, 0x2f, 0x69, 0x6e, 0x63, 0x6c, 0x75, 0x64, 0x65, 0x2f, 0x63
        /*006e*/ 	.byte	0x75, 0x74, 0x65, 0x2f, 0x61, 0x74, 0x6f, 0x6d, 0x2f, 0x63, 0x6f, 0x70, 0x79, 0x5f, 0x74, 0x72
        /*007e*/ 	.byte	0x61, 0x69, 0x74, 0x73, 0x5f, 0x73, 0x6d, 0x31, 0x30, 0x30, 0x2e, 0x68, 0x70, 0x70, 0x00
	.type		$str$25,@object
	.size		$str$25,(__unnamed_1 - $str$25)
$str$25:
        /*008d*/ 	.byte	0x28, 0x28, 0x75, 0x69, 0x6e, 0x74, 0x33, 0x32, 0x5f, 0x74, 0x28, 0x74, 0x68, 0x72, 0x65, 0x61
        /*009d*/ 	.byte	0x64, 0x49, 0x64, 0x78, 0x2e, 0x78, 0x29, 0x20, 0x2f, 0x20, 0x33, 0x32, 0x29, 0x20, 0x25, 0x20
        /*00ad*/ 	.byte	0x34, 0x29, 0x20, 0x3d, 0x3d, 0x20, 0x28, 0x28, 0x28, 0x74, 0x6d, 0x65, 0x6d, 0x5f, 0x61, 0x64
        /*00bd*/ 	.byte	0x64, 0x72, 0x20, 0x3e, 0x3e, 0x20, 0x31, 0x36, 0x29, 0x20, 0x2f, 0x20, 0x33, 0x32, 0x29, 0x20
        /*00cd*/ 	.byte	0x25, 0x20, 0x34, 0x29, 0x00
	.type		__unnamed_1,@object
	.size		__unnamed_1,(__unnamed_2 - __unnamed_1)
__unnamed_1:
        /*00d2*/ 	.byte	0x61, 0x75, 0x74, 0x6f, 0x20, 0x63, 0x75, 0x74, 0x65, 0x3a, 0x3a, 0x61, 0x73, 0x5f, 0x70, 0x6f
        /* <DEDUP_REMOVED lines=24> */
        /*0262*/ 	.byte	0x34, 0x38, 0x3e, 0x3e, 0x3e, 0x3e, 0x5d, 0x00
	.type		__unnamed_2,@object
	.size		__unnamed_2,(.L_2 - __unnamed_2)
__unnamed_2:
        /* <DEDUP_REMOVED lines=40> */
        /*04ea*/ 	.byte	0x3a, 0x3a, 0x43, 0x3c, 0x30, 0x3e, 0x3e, 0x3e, 0x3e, 0x5d, 0x00
.L_2:


//--------------------- .nv.shared._ZN7cutlass13device_kernelINS_4gemm6kernel13GemmUniversalIN4cute5tupleIJiiiiEEENS1_10collective13CollectiveMmaINS1_35MainloopSm100TmaUmmaWarpSpecializedILi6ELi2ELi4ENS5_IJNS4_1CILi4EEENSA_ILi1EEESC_EEEEENS5_IJNSA_ILi128EEESF_NSA_ILi64EEEEEENS_6half_tENS5_IJSC_llEEESI_NS5_IJlSC_lEEENS4_8TiledMMAINS4_8MMA_AtomIJNS4_26SM100_MMA_F16BF16_2x1SM_SSISI_SI_fLi128ELi128ELNS4_4UMMA5MajorE1ELSP_0ELNSO_7ScaleInE0ELSQ_0EEEEEENS4_6LayoutINS5_IJSC_SC_SC_EEENS5_IJNSA_ILi0EEESV_SV_EEEEENS5_IJNS4_10UnderscoreESY_SY_EEEEENS4_18SM100_TMA_2SM_LOADENS4_14ComposedLayoutINS4_7SwizzleILi3ELi4ELi3EEENS4_18smem_ptr_flag_bitsILi16EEENST_INS5_IJSG_NSA_ILi8EEEEEENS5_IJSC_SG_EEEEEEEvNS4_8identityENS4_28SM100_TMA_2SM_LOAD_MULTICASTENS12_IS14_S16_NST_INS5_IJS17_SG_EEENS5_IJSG_SC_EEEEEEEvS1C_EENS_8epilogue10collective18CollectiveEpilogueINS1J_23Sm100TmaWarpSpecializedILi4ELi2ELi16ELb1ELb0EEEJNS5_IJSG_SF_SG_EEENS5_IJNST_ISG_SC_EENST_INS5_IJNSA_ILi16EEENSA_ILi2EEEEEES19_EEEEESI_SK_SI_SK_NS1J_6fusion15FusionCallbacksIS1N_NS1V_17LinearCombinationISI_fSI_fLNS_15FloatRoundStyleE2EEES1O_S1U_JEEENS4_5SM1004TMEM4LOAD26SM100_TMEM_LOAD_32dp32b16xENS4_13SM90_TMA_LOADENS12_INS13_ILi1ELi4ELi3EEES16_NST_INS5_IJS17_S1Q_EEENS5_IJS1Q_SC_EEEEEEENS4_39AutoVectorizingCopyWithAssumedAlignmentILi128EEENS4_14SM90_TMA_STOREES2A_S2C_S2C_EEEvvEEEEvNT_6ParamsE --------------------------
	.section	.nv.shared._ZN7cutlass13device_kernelINS_4gemm6kernel13GemmUniversalIN4cute5tupleIJiiiiEEENS1_10collective13CollectiveMmaINS1_35MainloopSm100TmaUmmaWarpSpecializedILi6ELi2ELi4ENS5_IJNS4_1CILi4EEENSA_ILi1EEESC_EEEEENS5_IJNSA_ILi128EEESF_NSA_ILi64EEEEEENS_6half_tENS5_IJSC_llEEESI_NS5_IJlSC_lEEENS4_8TiledMMAINS4_8MMA_AtomIJNS4_26SM100_MMA_F16BF16_2x1SM_SSISI_SI_fLi128ELi128ELNS4_4UMMA5MajorE1ELSP_0ELNSO_7ScaleInE0ELSQ_0EEEEEENS4_6LayoutINS5_IJSC_SC_SC_EEENS5_IJNSA_ILi0EEESV_SV_EEEEENS5_IJNS4_10UnderscoreESY_SY_EEEEENS4_18SM100_TMA_2SM_LOADENS4_14ComposedLayoutINS4_7SwizzleILi3ELi4ELi3EEENS4_18smem_ptr_flag_bitsILi16EEENST_INS5_IJSG_NSA_ILi8EEEEEENS5_IJSC_SG_EEEEEEEvNS4_8identityENS4_28SM100_TMA_2SM_LOAD_MULTICASTENS12_IS14_S16_NST_INS5_IJS17_SG_EEENS5_IJSG_SC_EEEEEEEvS1C_EENS_8epilogue10collective18CollectiveEpilogueINS1J_23Sm100TmaWarpSpecializedILi4ELi2ELi16ELb1ELb0EEEJNS5_IJSG_SF_SG_EEENS5_IJNST_ISG_SC_EENST_INS5_IJNSA_ILi16EEENSA_ILi2EEEEEES19_EEEEESI_SK_SI_SK_NS1J_6fusion15FusionCallbacksIS1N_NS1V_17LinearCombinationISI_fSI_fLNS_15FloatRoundStyleE2EEES1O_S1U_JEEENS4_5SM1004TMEM4LOAD26SM100_TMEM_LOAD_32dp32b16xENS4_13SM90_TMA_LOADENS12_INS13_ILi1ELi4ELi3EEES16_NST_INS5_IJS17_S1Q_EEENS5_IJS1Q_SC_EEEEEEENS4_39AutoVectorizingCopyWithAssumedAlignmentILi128EEENS4_14SM90_TMA_STOREES2A_S2C_S2C_EEEvvEEEEvNT_6ParamsE,"aw",@nobits
	.sectionflags	@""
	.align	16
	.zero		1024


//--------------------- .nv.shared.reserved.0     --------------------------
	.section	.nv.shared.reserved.0,"aw",@nobits
	.weak		__nv_reservedSMEM_offset_0_alias
	.size		__nv_reservedSMEM_offset_0_alias, 0, 64
	.other		__nv_reservedSMEM_offset_0_alias,@"STO_CUDA_RESERVED_SHARED STV_DEFAULT"
__nv_reservedSMEM_offset_0_alias:
	.zero		0
.nv.shared.reserved.0:
	.zero		64
	.weak		__nv_reservedSMEM_tcgen05_partition
	.type		__nv_reservedSMEM_tcgen05_partition,@object
	.size		__nv_reservedSMEM_tcgen05_partition,(.L_0 - __nv_reservedSMEM_tcgen05_partition)
__nv_reservedSMEM_tcgen05_partition:
	.zero		32
.L_0:


//--------------------- .nv.global                --------------------------
	.section	.nv.global,"aw",@nobits
.nv.global:
	.type		_ZN40_INTERNAL_7ad23ed9_4_k_cu_eb96dd50_381744cute1_E,@object
	.size		_ZN40_INTERNAL_7ad23ed9_4_k_cu_eb96dd50_381744cute1_E,(_ZN40_INTERNAL_7ad23ed9_4_k_cu_eb96dd50_381744cuda3std3__45__cpo6cbeginE - _ZN40_INTERNAL_7ad23ed9_4_k_cu_eb96dd50_381744cute1_E)
_ZN40_INTERNAL_7ad23ed9_4_k_cu_eb96dd50_381744cute1_E:
	.zero		1
	.type		_ZN40_INTERNAL_7ad23ed9_4_k_cu_eb96dd50_381744cuda3std3__45__cpo6cbeginE,@object
	.size		_ZN40_INTERNAL_7ad23ed9_4_k_cu_eb96dd50_381744cuda3std3__45__cpo6cbeginE,(_ZN40_INTERNAL_7ad23ed9_4_k_cu_eb96dd50_381744cuda3std3__48in_placeE - _ZN40_INTERNAL_7ad23ed9_4_k_cu_eb96dd50_381744cuda3std3__45__cpo6cbeginE)
_ZN40_INTERNAL_7ad23ed9_4_k_cu_eb96dd50_381744cuda3std3__45__cpo6cbeginE:
	.zero		1
	.type		_ZN40_INTERNAL_7ad23ed9_4_k_cu_eb96dd50_381744cuda3std3__48in_placeE,@object
	.size		_ZN40_INTERNAL_7ad23ed9_4_k_cu_eb96dd50_381744cuda3std3__48in_placeE,(_ZN40_INTERNAL_7ad23ed9_4_k_cu_eb96dd50_381744cuda3std6ranges3__45__cpo9iter_moveE - _ZN40_INTERNAL_7ad23ed9_4_k_cu_eb96dd50_381744cuda3std3__48in_placeE)
_ZN40_INTERNAL_7ad23ed9_4_k_cu_eb96dd50_381744cuda3std3__48in_placeE:
	.zero		1
	.type		_ZN40_INTERNAL_7ad23ed9_4_k_cu_eb96dd50_381744cuda3std6ranges3__45__cpo9iter_moveE,@object
	.size		_ZN40_INTERNAL_7ad23ed9_4_k_cu_eb96dd50_381744cuda3std6ranges3__45__cpo9iter_moveE,(_ZN40_INTERNAL_7ad23ed9_4_k_cu_eb96dd50_381744cuda3std3__45__cpo5beginE - _ZN40_INTERNAL_7ad23ed9_4_k_cu_eb96dd50_381744cuda3std6ranges3__45__cpo9iter_moveE)
_ZN40_INTERNAL_7ad23ed9_4_k_cu_eb96dd50_381744cuda3std6ranges3__45__cpo9iter_moveE:
	.zero		1
	.type		_ZN40_INTERNAL_7ad23ed9_4_k_cu_eb96dd50_381744cuda3std3__45__cpo5beginE,@object
	.size		_ZN40_INTERNAL_7ad23ed9_4_k_cu_eb96dd50_381744cuda3std3__45__cpo5beginE,(_ZN40_INTERNAL_7ad23ed9_4_k_cu_eb96dd50_381744cuda3std3__442_GLOBAL__N__7ad23ed9_4_k_cu_eb96dd50_381746ignoreE - _ZN40_INTERNAL_7ad23ed9_4_k_cu_eb96dd50_381744cuda3std3__45__cpo5beginE)
_ZN40_INTERNAL_7ad23ed9_4_k_cu_eb96dd50_381744cuda3std3__45__cpo5beginE:
	.zero		1
	.type		_ZN40_INTERNAL_7ad23ed9_4_k_cu_eb96dd50_381744cuda3std3__442_GLOBAL__N__7ad23ed9_4_k_cu_eb96dd50_381746ignoreE,@object
	.size		_ZN40_INTERNAL_7ad23ed9_4_k_cu_eb96dd50_381744cuda3std3__442_GLOBAL__N__7ad23ed9_4_k_cu_eb96dd50_381746ignoreE,(_ZN40_INTERNAL_7ad23ed9_4_k_cu_eb96dd50_381744cute7productE - _ZN40_INTERNAL_7ad23ed9_4_k_cu_eb96dd50_381744cuda3std3__442_GLOBAL__N__7ad23ed9_4_k_cu_eb96dd50_381746ignoreE)
_ZN40_INTERNAL_7ad23ed9_4_k_cu_eb96dd50_381744cuda3std3__442_GLOBAL__N__7ad23ed9_4_k_cu_eb96dd50_381746ignoreE:
	.zero		1
	.type		_ZN40_INTERNAL_7ad23ed9_4_k_cu_eb96dd50_381744cute7productE,@object
	.size		_ZN40_INTERNAL_7ad23ed9_4_k_cu_eb96dd50_381744cute7productE,(_ZN40_INTERNAL_7ad23ed9_4_k_cu_eb96dd50_381744cuda3std3__45__cpo3endE - _ZN40_INTERNAL_7ad23ed9_4_k_cu_eb96dd50_381744cute7productE)
_ZN40_INTERNAL_7ad23ed9_4_k_cu_eb96dd50_381744cute7productE:
	.zero		1
	.type		_ZN40_INTERNAL_7ad23ed9_4_k_cu_eb96dd50_381744cuda3std3__45__cpo3endE,@object
	.size		_ZN40_INTERNAL_7ad23ed9_4_k_cu_eb96dd50_381744cuda3std3__45__cpo3endE,(_ZN40_INTERNAL_7ad23ed9_4_k_cu_eb96dd50_381744cuda3std3__419piecewise_constructE - _ZN40_INTERNAL_7ad23ed9_4_k_cu_eb96dd50_381744cuda3std3__45__cpo3endE)
_ZN40_INTERNAL_7ad23ed9_4_k_cu_eb96dd50_381744cuda3std3__45__cpo3endE:
	.zero		1
	.type		_ZN40_INTERNAL_7ad23ed9_4_k_cu_eb96dd50_381744cuda3std3__419piecewise_constructE,@object
	.size		_ZN40_INTERNAL_7ad23ed9_4_k_cu_eb96dd50_381744cuda3std3__419piecewise_constructE,(_ZN40_INTERNAL_7ad23ed9_4_k_cu_eb96dd50_381744cuda3std3__45__cpo4cendE - _ZN40_INTERNAL_7ad23ed9_4_k_cu_eb96dd50_381744cuda3std3__419piecewise_constructE)
_ZN40_INTERNAL_7ad23ed9_4_k_cu_eb96dd50_381744cuda3std3__419piecewise_constructE:
	.zero		1
	.type		_ZN40_INTERNAL_7ad23ed9_4_k_cu_eb96dd50_381744cuda3std3__45__cpo4cendE,@object
	.size		_ZN40_INTERNAL_7ad23ed9_4_k_cu_eb96dd50_381744cuda3std3__45__cpo4cendE,(_ZN40_INTERNAL_7ad23ed9_4_k_cu_eb96dd50_381744cuda3std6ranges3__45__cpo4swapE - _ZN40_INTERNAL_7ad23ed9_4_k_cu_eb96dd50_381744cuda3std3__45__cpo4cendE)
_ZN40_INTERNAL_7ad23ed9_4_k_cu_eb96dd50_381744cuda3std3__45__cpo4cendE:
	.zero		1
	.type		_ZN40_INTERNAL_7ad23ed9_4_k_cu_eb96dd50_381744cuda3std6ranges3__45__cpo4swapE,@object
	.size		_ZN40_INTERNAL_7ad23ed9_4_k_cu_eb96dd50_381744cuda3std6ranges3__45__cpo4swapE,(.L_10 - _ZN40_INTERNAL_7ad23ed9_4_k_cu_eb96dd50_381744cuda3std6ranges3__45__cpo4swapE)
_ZN40_INTERNAL_7ad23ed9_4_k_cu_eb96dd50_381744cuda3std6ranges3__45__cpo4swapE:
	.zero		1
.L_10:


//--------------------- .nv.constant0._ZN7cutlass13device_kernelINS_4gemm6kernel13GemmUniversalIN4cute5tupleIJiiiiEEENS1_10collective13CollectiveMmaINS1_35MainloopSm100TmaUmmaWarpSpecializedILi6ELi2ELi4ENS5_IJNS4_1CILi4EEENSA_ILi1EEESC_EEEEENS5_IJNSA_ILi128EEESF_NSA_ILi64EEEEEENS_6half_tENS5_IJSC_llEEESI_NS5_IJlSC_lEEENS4_8TiledMMAINS4_8MMA_AtomIJNS4_26SM100_MMA_F16BF16_2x1SM_SSISI_SI_fLi128ELi128ELNS4_4UMMA5MajorE1ELSP_0ELNSO_7ScaleInE0ELSQ_0EEEEEENS4_6LayoutINS5_IJSC_SC_SC_EEENS5_IJNSA_ILi0EEESV_SV_EEEEENS5_IJNS4_10UnderscoreESY_SY_EEEEENS4_18SM100_TMA_2SM_LOADENS4_14ComposedLayoutINS4_7SwizzleILi3ELi4ELi3EEENS4_18smem_ptr_flag_bitsILi16EEENST_INS5_IJSG_NSA_ILi8EEEEEENS5_IJSC_SG_EEEEEEEvNS4_8identityENS4_28SM100_TMA_2SM_LOAD_MULTICASTENS12_IS14_S16_NST_INS5_IJS17_SG_EEENS5_IJSG_SC_EEEEEEEvS1C_EENS_8epilogue10collective18CollectiveEpilogueINS1J_23Sm100TmaWarpSpecializedILi4ELi2ELi16ELb1ELb0EEEJNS5_IJSG_SF_SG_EEENS5_IJNST_ISG_SC_EENST_INS5_IJNSA_ILi16EEENSA_ILi2EEEEEES19_EEEEESI_SK_SI_SK_NS1J_6fusion15FusionCallbacksIS1N_NS1V_17LinearCombinationISI_fSI_fLNS_15FloatRoundStyleE2EEES1O_S1U_JEEENS4_5SM1004TMEM4LOAD26SM100_TMEM_LOAD_32dp32b16xENS4_13SM90_TMA_LOADENS12_INS13_ILi1ELi4ELi3EEES16_NST_INS5_IJS17_S1Q_EEENS5_IJS1Q_SC_EEEEEEENS4_39AutoVectorizingCopyWithAssumedAlignmentILi128EEENS4_14SM90_TMA_STOREES2A_S2C_S2C_EEEvvEEEEvNT_6ParamsE --------------------------
	.section	.nv.constant0._ZN7cutlass13device_kernelINS_4gemm6kernel13GemmUniversalIN4cute5tupleIJiiiiEEENS1_10collective13CollectiveMmaINS1_35MainloopSm100TmaUmmaWarpSpecializedILi6ELi2ELi4ENS5_IJNS4_1CILi4EEENSA_ILi1EEESC_EEEEENS5_IJNSA_ILi128EEESF_NSA_ILi64EEEEEENS_6half_tENS5_IJSC_llEEESI_NS5_IJlSC_lEEENS4_8TiledMMAINS4_8MMA_AtomIJNS4_26SM100_MMA_F16BF16_2x1SM_SSISI_SI_fLi128ELi128ELNS4_4UMMA5MajorE1ELSP_0ELNSO_7ScaleInE0ELSQ_0EEEEEENS4_6LayoutINS5_IJSC_SC_SC_EEENS5_IJNSA_ILi0EEESV_SV_EEEEENS5_IJNS4_10UnderscoreESY_SY_EEEEENS4_18SM100_TMA_2SM_LOADENS4_14ComposedLayoutINS4_7SwizzleILi3ELi4ELi3EEENS4_18smem_ptr_flag_bitsILi16EEENST_INS5_IJSG_NSA_ILi8EEEEEENS5_IJSC_SG_EEEEEEEvNS4_8identityENS4_28SM100_TMA_2SM_LOAD_MULTICASTENS12_IS14_S16_NST_INS5_IJS17_SG_EEENS5_IJSG_SC_EEEEEEEvS1C_EENS_8epilogue10collective18CollectiveEpilogueINS1J_23Sm100TmaWarpSpecializedILi4ELi2ELi16ELb1ELb0EEEJNS5_IJSG_SF_SG_EEENS5_IJNST_ISG_SC_EENST_INS5_IJNSA_ILi16EEENSA_ILi2EEEEEES19_EEEEESI_SK_SI_SK_NS1J_6fusion15FusionCallbacksIS1N_NS1V_17LinearCombinationISI_fSI_fLNS_15FloatRoundStyleE2EEES1O_S1U_JEEENS4_5SM1004TMEM4LOAD26SM100_TMEM_LOAD_32dp32b16xENS4_13SM90_TMA_LOADENS12_INS13_ILi1ELi4ELi3EEES16_NST_INS5_IJS17_S1Q_EEENS5_IJS1Q_SC_EEEEEEENS4_39AutoVectorizingCopyWithAssumedAlignmentILi128EEENS4_14SM90_TMA_STOREES2A_S2C_S2C_EEEvvEEEEvNT_6ParamsE,"a",@progbits
	.sectionflags	@""
	.align	4
.nv.constant0._ZN7cutlass13device_kernelINS_4gemm6kernel13GemmUniversalIN4cute5tupleIJiiiiEEENS1_10collective13CollectiveMmaINS1_35MainloopSm100TmaUmmaWarpSpecializedILi6ELi2ELi4ENS5_IJNS4_1CILi4EEENSA_ILi1EEESC_EEEEENS5_IJNSA_ILi128EEESF_NSA_ILi64EEEEEENS_6half_tENS5_IJSC_llEEESI_NS5_IJlSC_lEEENS4_8TiledMMAINS4_8MMA_AtomIJNS4_26SM100_MMA_F16BF16_2x1SM_SSISI_SI_fLi128ELi128ELNS4_4UMMA5MajorE1ELSP_0ELNSO_7ScaleInE0ELSQ_0EEEEEENS4_6LayoutINS5_IJSC_SC_SC_EEENS5_IJNSA_ILi0EEESV_SV_EEEEENS5_IJNS4_10UnderscoreESY_SY_EEEEENS4_18SM100_TMA_2SM_LOADENS4_14ComposedLayoutINS4_7SwizzleILi3ELi4ELi3EEENS4_18smem_ptr_flag_bitsILi16EEENST_INS5_IJSG_NSA_ILi8EEEEEENS5_IJSC_SG_EEEEEEEvNS4_8identityENS4_28SM100_TMA_2SM_LOAD_MULTICASTENS12_IS14_S16_NST_INS5_IJS17_SG_EEENS5_IJSG_SC_EEEEEEEvS1C_EENS_8epilogue10collective18CollectiveEpilogueINS1J_23Sm100TmaWarpSpecializedILi4ELi2ELi16ELb1ELb0EEEJNS5_IJSG_SF_SG_EEENS5_IJNST_ISG_SC_EENST_INS5_IJNSA_ILi16EEENSA_ILi2EEEEEES19_EEEEESI_SK_SI_SK_NS1J_6fusion15FusionCallbacksIS1N_NS1V_17LinearCombinationISI_fSI_fLNS_15FloatRoundStyleE2EEES1O_S1U_JEEENS4_5SM1004TMEM4LOAD26SM100_TMEM_LOAD_32dp32b16xENS4_13SM90_TMA_LOADENS12_INS13_ILi1ELi4ELi3EEES16_NST_INS5_IJS17_S1Q_EEENS5_IJS1Q_SC_EEEEEEENS4_39AutoVectorizingCopyWithAssumedAlignmentILi128EEENS4_14SM90_TMA_STOREES2A_S2C_S2C_EEEvvEEEEvNT_6ParamsE:
	.zero		2944


//--------------------- SYMBOLS --------------------------

	.type		.nv.reservedSmem.offset0,@object
	.size		.nv.reservedSmem.offset0,0x4
	.type		.nv.reservedSmem.cap,@object
	.size		.nv.reservedSmem.cap,0x4
	.type		__assertfail,@function
